	.target	sm_100a

	.elftype	@"ET_EXEC"


//--------------------- .note.nv.tkinfo           --------------------------
	.section	.note.nv.tkinfo,"",@"SHT_NOTE"
	.sectionflags	@"SHF_NOTE_NV_TKINFO"
	.tkinfo
        /*0018*/ 	.word	0x00000002
        /*0030*/ 	.string	""
        /*0030*/ 	.string	"ptxas"
        /*0030*/ 	.string	"Cuda compilation tools, release 13.0, V13.0.88"
        /*0030*/ 	.string	"Build cuda_13.0.r13.0/compiler.36424714_0"
        /*0030*/ 	.string	"-arch sm_100a -m 64 "



//--------------------- .note.nv.cuinfo           --------------------------
	.section	.note.nv.cuinfo,"",@"SHT_NOTE"
	.sectionflags	@"SHF_NOTE_NV_CUINFO"
        /*0018*/ 	.short	0x0002
        /*001a*/ 	.short	0x0064
        /*001c*/ 	.short	0x0082
	.zero		2


//--------------------- .nv.info                  --------------------------
	.section	.nv.info,"",@"SHT_CUDA_INFO"
	.align	4


	//----- nvinfo : EIATTR_REGCOUNT
	.align		4
        /*0000*/ 	.byte	0x04, 0x2f
        /*0002*/ 	.short	(.L_19 - .L_18)
	.align		4
.L_18:
        /*0004*/ 	.word	index@(_ZN7cutlass13device_kernelINS_4gemm6kernel13GemmUniversalIN4cute5tupleIJiiiiEEENS1_10collective13CollectiveMmaINS1_35MainloopSm100TmaUmmaWarpSpecializedILi3ELi2ELi4ENS5_IJNS4_1CILi1EEESB_SB_EEEEENS5_IJNSA_ILi128EEESE_NSA_ILi64EEEEEENS_12float_e5m2_tENS5_IJlSB_lEEESH_SI_NS4_8TiledMMAINS4_8MMA_AtomIJNS4_10MMA_TraitsINS4_19SM100_MMA_F8F6F4_SSEJSH_SH_fSE_SE_NS4_17integral_constantINS4_4UMMA5MajorELSP_0EEESQ_NSN_INSO_7ScaleInELSR_0EEESS_EEEEEENS4_6LayoutISC_NS5_IJNSA_ILi0EEESW_SW_EEEEENS5_IJNS4_10UnderscoreESZ_SZ_EEEEENS4_13SM90_TMA_LOADENS4_14ComposedLayoutINS4_7SwizzleILi2ELi4ELi3EEENS4_18smem_ptr_flag_bitsILi8EEENSV_INS5_IJNSA_ILi8EEESF_EEENS5_IJSF_SB_EEEEEEEvNS4_8identityES12_S1C_vS1D_EENS_8epilogue10collective18CollectiveEpilogueINS1F_23Sm100TmaWarpSpecializedILi2ELi2ELi64ELb0ELb0EEEJSG_NS5_IJNSV_ISE_SB_EENSV_ISF_SB_EEEEESH_SI_SH_SI_NS1F_6fusion15FusionCallbacksIS1J_NS1N_17LinearCombinationISH_fSH_fLNS_15FloatRoundStyleE2EEESG_S1M_JEEENS4_5SM1004TMEM4LOAD26SM100_TMEM_LOAD_32dp32b64xES12_S1C_NS4_39AutoVectorizingCopyWithAssumedAlignmentILi128EEENS4_14SM90_TMA_STOREES1C_S1Y_S1Y_EEEvvEEEEvNT_6ParamsE)
        /*0008*/ 	.word	0x000000e0


	//----- nvinfo : EIATTR_FRAME_SIZE
	.align		4
.L_19:
        /*000c*/ 	.byte	0x04, 0x11
        /*000e*/ 	.short	(.L_21 - .L_20)
	.align		4
.L_20:
        /*0010*/ 	.word	index@($__internal_2_$__cuda_sm10x_tcgen05_guardrail_trap_unallocated_columns_being_dealloced)
        /*0014*/ 	.word	0x00000000


	//----- nvinfo : EIATTR_FRAME_SIZE
	.align		4
.L_21:
        /*0018*/ 	.byte	0x04, 0x11
        /*001a*/ 	.short	(.L_23 - .L_22)
	.align		4
.L_22:
        /*001c*/ 	.word	index@($__internal_1_$__cuda_sm10x_tcgen05_guardrail_trap_phase_invalid_during_alloc)
        /*0020*/ 	.word	0x00000000


	//----- nvinfo : EIATTR_FRAME_SIZE
	.align		4
.L_23:
        /*0024*/ 	.byte	0x04, 0x11
        /*0026*/ 	.short	(.L_25 - .L_24)
	.align		4
.L_24:
        /*0028*/ 	.word	index@($__internal_0_$__cuda_sm10x_tcgen05_guardrail_trap_col_being_dealloced_not_returned_by_alloc)
        /*002c*/ 	.word	0x00000000


	//----- nvinfo : EIATTR_FRAME_SIZE
	.align		4
.L_25:
        /*0030*/ 	.byte	0x04, 0x11
        /*0032*/ 	.short	(.L_27 - .L_26)
	.align		4
.L_26:
        /*0034*/ 	.word	index@(_ZN7cutlass13device_kernelINS_4gemm6kernel13GemmUniversalIN4cute5tupleIJiiiiEEENS1_10collective13CollectiveMmaINS1_35MainloopSm100TmaUmmaWarpSpecializedILi3ELi2ELi4ENS5_IJNS4_1CILi1EEESB_SB_EEEEENS5_IJNSA_ILi128EEESE_NSA_ILi64EEEEEENS_12float_e5m2_tENS5_IJlSB_lEEESH_SI_NS4_8TiledMMAINS4_8MMA_AtomIJNS4_10MMA_TraitsINS4_19SM100_MMA_F8F6F4_SSEJSH_SH_fSE_SE_NS4_17integral_constantINS4_4UMMA5MajorELSP_0EEESQ_NSN_INSO_7ScaleInELSR_0EEESS_EEEEEENS4_6LayoutISC_NS5_IJNSA_ILi0EEESW_SW_EEEEENS5_IJNS4_10UnderscoreESZ_SZ_EEEEENS4_13SM90_TMA_LOADENS4_14ComposedLayoutINS4_7SwizzleILi2ELi4ELi3EEENS4_18smem_ptr_flag_bitsILi8EEENSV_INS5_IJNSA_ILi8EEESF_EEENS5_IJSF_SB_EEEEEEEvNS4_8identityES12_S1C_vS1D_EENS_8epilogue10collective18CollectiveEpilogueINS1F_23Sm100TmaWarpSpecializedILi2ELi2ELi64ELb0ELb0EEEJSG_NS5_IJNSV_ISE_SB_EENSV_ISF_SB_EEEEESH_SI_SH_SI_NS1F_6fusion15FusionCallbacksIS1J_NS1N_17LinearCombinationISH_fSH_fLNS_15FloatRoundStyleE2EEESG_S1M_JEEENS4_5SM1004TMEM4LOAD26SM100_TMEM_LOAD_32dp32b64xES12_S1C_NS4_39AutoVectorizingCopyWithAssumedAlignmentILi128EEENS4_14SM90_TMA_STOREES1C_S1Y_S1Y_EEEvvEEEEvNT_6ParamsE)
        /*0038*/ 	.word	0x00000000


	//----- nvinfo : EIATTR_MIN_STACK_SIZE
	.align		4
.L_27:
        /*003c*/ 	.byte	0x04, 0x12
        /*003e*/ 	.short	(.L_29 - .L_28)
	.align		4
.L_28:
        /*0040*/ 	.word	index@(_ZN7cutlass13device_kernelINS_4gemm6kernel13GemmUniversalIN4cute5tupleIJiiiiEEENS1_10collective13CollectiveMmaINS1_35MainloopSm100TmaUmmaWarpSpecializedILi3ELi2ELi4ENS5_IJNS4_1CILi1EEESB_SB_EEEEENS5_IJNSA_ILi128EEESE_NSA_ILi64EEEEEENS_12float_e5m2_tENS5_IJlSB_lEEESH_SI_NS4_8TiledMMAINS4_8MMA_AtomIJNS4_10MMA_TraitsINS4_19SM100_MMA_F8F6F4_SSEJSH_SH_fSE_SE_NS4_17integral_constantINS4_4UMMA5MajorELSP_0EEESQ_NSN_INSO_7ScaleInELSR_0EEESS_EEEEEENS4_6LayoutISC_NS5_IJNSA_ILi0EEESW_SW_EEEEENS5_IJNS4_10UnderscoreESZ_SZ_EEEEENS4_13SM90_TMA_LOADENS4_14ComposedLayoutINS4_7SwizzleILi2ELi4ELi3EEENS4_18smem_ptr_flag_bitsILi8EEENSV_INS5_IJNSA_ILi8EEESF_EEENS5_IJSF_SB_EEEEEEEvNS4_8identityES12_S1C_vS1D_EENS_8epilogue10collective18CollectiveEpilogueINS1F_23Sm100TmaWarpSpecializedILi2ELi2ELi64ELb0ELb0EEEJSG_NS5_IJNSV_ISE_SB_EENSV_ISF_SB_EEEEESH_SI_SH_SI_NS1F_6fusion15FusionCallbacksIS1J_NS1N_17LinearCombinationISH_fSH_fLNS_15FloatRoundStyleE2EEESG_S1M_JEEENS4_5SM1004TMEM4LOAD26SM100_TMEM_LOAD_32dp32b64xES12_S1C_NS4_39AutoVectorizingCopyWithAssumedAlignmentILi128EEENS4_14SM90_TMA_STOREES1C_S1Y_S1Y_EEEvvEEEEvNT_6ParamsE)
        /*0044*/ 	.word	0x00000000
.L_29:


//--------------------- .nv.compat                --------------------------
	.section	.nv.compat,"",@"SHT_CUDA_COMPAT_INFO"
	.align	4
        /*0000*/ 	.byte	0x02, 0x09, 0x01, 0x00, 0x02, 0x02, 0x02, 0x00, 0x02, 0x05, 0x05, 0x00, 0x03, 0x07, 0x01, 0x01
        /*0010*/ 	.byte	0x02, 0x03, 0x01, 0x00, 0x02, 0x06, 0x01, 0x00, 0x04, 0x0b, 0x08, 0x00, 0x09, 0x00, 0x00, 0x00
        /*0020*/ 	.byte	0x00, 0x00, 0x00, 0x00


//--------------------- .nv.info._ZN7cutlass13device_kernelINS_4gemm6kernel13GemmUniversalIN4cute5tupleIJiiiiEEENS1_10collective13CollectiveMmaINS1_35MainloopSm100TmaUmmaWarpSpecializedILi3ELi2ELi4ENS5_IJNS4_1CILi1EEESB_SB_EEEEENS5_IJNSA_ILi128EEESE_NSA_ILi64EEEEEENS_12float_e5m2_tENS5_IJlSB_lEEESH_SI_NS4_8TiledMMAINS4_8MMA_AtomIJNS4_10MMA_TraitsINS4_19SM100_MMA_F8F6F4_SSEJSH_SH_fSE_SE_NS4_17integral_constantINS4_4UMMA5MajorELSP_0EEESQ_NSN_INSO_7ScaleInELSR_0EEESS_EEEEEENS4_6LayoutISC_NS5_IJNSA_ILi0EEESW_SW_EEEEENS5_IJNS4_10UnderscoreESZ_SZ_EEEEENS4_13SM90_TMA_LOADENS4_14ComposedLayoutINS4_7SwizzleILi2ELi4ELi3EEENS4_18smem_ptr_flag_bitsILi8EEENSV_INS5_IJNSA_ILi8EEESF_EEENS5_IJSF_SB_EEEEEEEvNS4_8identityES12_S1C_vS1D_EENS_8epilogue10collective18CollectiveEpilogueINS1F_23Sm100TmaWarpSpecializedILi2ELi2ELi64ELb0ELb0EEEJSG_NS5_IJNSV_ISE_SB_EENSV_ISF_SB_EEEEESH_SI_SH_SI_NS1F_6fusion15FusionCallbacksIS1J_NS1N_17LinearCombinationISH_fSH_fLNS_15FloatRoundStyleE2EEESG_S1M_JEEENS4_5SM1004TMEM4LOAD26SM100_TMEM_LOAD_32dp32b64xES12_S1C_NS4_39AutoVectorizingCopyWithAssumedAlignmentILi128EEENS4_14SM90_TMA_STOREES1C_S1Y_S1Y_EEEvvEEEEvNT_6ParamsE --------------------------
	.section	.nv.info._ZN7cutlass13device_kernelINS_4gemm6kernel13GemmUniversalIN4cute5tupleIJiiiiEEENS1_10collective13CollectiveMmaINS1_35MainloopSm100TmaUmmaWarpSpecializedILi3ELi2ELi4ENS5_IJNS4_1CILi1EEESB_SB_EEEEENS5_IJNSA_ILi128EEESE_NSA_ILi64EEEEEENS_12float_e5m2_tENS5_IJlSB_lEEESH_SI_NS4_8TiledMMAINS4_8MMA_AtomIJNS4_10MMA_TraitsINS4_19SM100_MMA_F8F6F4_SSEJSH_SH_fSE_SE_NS4_17integral_constantINS4_4UMMA5MajorELSP_0EEESQ_NSN_INSO_7ScaleInELSR_0EEESS_EEEEEENS4_6LayoutISC_NS5_IJNSA_ILi0EEESW_SW_EEEEENS5_IJNS4_10UnderscoreESZ_SZ_EEEEENS4_13SM90_TMA_LOADENS4_14ComposedLayoutINS4_7SwizzleILi2ELi4ELi3EEENS4_18smem_ptr_flag_bitsILi8EEENSV_INS5_IJNSA_ILi8EEESF_EEENS5_IJSF_SB_EEEEEEEvNS4_8identityES12_S1C_vS1D_EENS_8epilogue10collective18CollectiveEpilogueINS1F_23Sm100TmaWarpSpecializedILi2ELi2ELi64ELb0ELb0EEEJSG_NS5_IJNSV_ISE_SB_EENSV_ISF_SB_EEEEESH_SI_SH_SI_NS1F_6fusion15FusionCallbacksIS1J_NS1N_17LinearCombinationISH_fSH_fLNS_15FloatRoundStyleE2EEESG_S1M_JEEENS4_5SM1004TMEM4LOAD26SM100_TMEM_LOAD_32dp32b64xES12_S1C_NS4_39AutoVectorizingCopyWithAssumedAlignmentILi128EEENS4_14SM90_TMA_STOREES1C_S1Y_S1Y_EEEvvEEEEvNT_6ParamsE,"",@"SHT_CUDA_INFO"
	.sectionflags	@""
	.align	4


	//----- nvinfo : EIATTR_CUDA_API_VERSION
	.align		4
        /*0000*/ 	.byte	0x04, 0x37
        /*0002*/ 	.short	(.L_31 - .L_30)
.L_30:
        /*0004*/ 	.word	0x00000082


	//----- nvinfo : EIATTR_KPARAM_INFO
	.align		4
.L_31:
        /*0008*/ 	.byte	0x04, 0x17
        /*000a*/ 	.short	(.L_33 - .L_32)
.L_32:
        /*000c*/ 	.word	0x00000000
        /*0010*/ 	.short	0x0000
        /*0012*/ 	.short	0x0000
        /*0014*/ 	.byte	0x00, 0xf0, 0x01, 0x20


	//----- nvinfo : EIATTR_AT_ENTRY_FRAGMENTS
	.align		4
.L_33:
        /*0018*/ 	.byte	0x04, 0x4f
        /*001a*/ 	.short	(.L_35 - .L_34)


	//   ....[0]....
.L_34:
        /*001c*/ 	.word	0x00000006


	//----- nvinfo : EIATTR_RESERVED_SMEM_USED
	.align		4
.L_35:
        /*0020*/ 	.byte	0x01, 0x41
	.zero		2


	//----- nvinfo : EIATTR_SPARSE_MMA_MASK
	.align		4
        /*0024*/ 	.byte	0x03, 0x50
        /*0026*/ 	.short	0x0000


	//----- nvinfo : EIATTR_TCGEN05_1CTA_USED
	.align		4
        /*0028*/ 	.byte	0x01, 0x51
	.zero		2


	//----- nvinfo : EIATTR_MAXREG_COUNT
	.align		4
        /*002c*/ 	.byte	0x03, 0x1b
        /*002e*/ 	.short	0x00ff


	//----- nvinfo : EIATTR_NUM_BARRIERS
	.align		4
        /*0030*/ 	.byte	0x02, 0x4c
        /*0032*/ 	.byte	0x07
	.zero		1


	//----- nvinfo : EIATTR_EXTERNS
	.align		4
        /*0034*/ 	.byte	0x04, 0x0f
        /*0036*/ 	.short	(.L_37 - .L_36)


	//   ....[0]....
	.align		4
.L_36:
        /*0038*/ 	.word	index@(__assertfail)


	//----- nvinfo : EIATTR_MERCURY_ISA_VERSION
	.align		4
.L_37:
        /*003c*/ 	.byte	0x03, 0x5f
        /*003e*/ 	.short	0x0101


	//----- nvinfo : EIATTR_INT_WARP_WIDE_INSTR_OFFSETS
	.align		4
        /*0040*/ 	.byte	0x04, 0x31
        /*0042*/ 	.short	(.L_39 - .L_38)


	//   ....[0]....
.L_38:
        /*0044*/ 	.word	0x00001d60


	//   ....[1]....
        /*0048*/ 	.word	0x00003640


	//   ....[2]....
        /*004c*/ 	.word	0x00003660


	//   ....[3]....
        /*0050*/ 	.word	0x00003690


	//   ....[4]....
        /*0054*/ 	.word	0x00003fc0


	//   ....[5]....
        /*0058*/ 	.word	0x00004030


	//   ....[6]....
        /*005c*/ 	.word	0x00004210


	//   ....[7]....
        /*0060*/ 	.word	0x00004370


	//----- nvinfo : EIATTR_COOP_GROUP_MASK_REGIDS
	.align		4
.L_39:
        /*0064*/ 	.byte	0x04, 0x29
        /*0066*/ 	.short	(.L_41 - .L_40)


	//   ....[0]....
.L_40:
        /*0068*/ 	.word	0xffffffff


	//   ....[1]....
        /*006c*/ 	.word	0xffffffff


	//   ....[2]....
        /*0070*/ 	.word	0xffffffff


	//   ....[3]....
        /*0074*/ 	.word	0xffffffff


	//   ....[4]....
        /*0078*/ 	.word	0xffffffff


	//   ....[5]....
        /*007c*/ 	.word	0xffffffff


	//   ....[6]....
        /*0080*/ 	.word	0xffffffff


	//   ....[7]....
        /*0084*/ 	.word	0xffffffff


	//   ....[8]....
        /*0088*/ 	.word	0xffffffff


	//   ....[9]....
        /*008c*/ 	.word	0xffffffff


	//   ....[10]....
        /*0090*/ 	.word	0xffffffff


	//   ....[11]....
        /*0094*/ 	.word	0xffffffff


	//   ....[12]....
        /*0098*/ 	.word	0xffffffff


	//----- nvinfo : EIATTR_COOP_GROUP_INSTR_OFFSETS
	.align		4
.L_41:
        /*009c*/ 	.byte	0x04, 0x28
        /*009e*/ 	.short	(.L_43 - .L_42)


	//   ....[0]....
.L_42:
        /*00a0*/ 	.word	0x00000090


	//   ....[1]....
        /*00a4*/ 	.word	0x000004d0


	//   ....[2]....
        /*00a8*/ 	.word	0x00000620


	//   ....[3]....
        /*00ac*/ 	.word	0x00000780


	//   ....[4]....
        /*00b0*/ 	.word	0x00000880


	//   ....[5]....
        /*00b4*/ 	.word	0x000009f0


	//   ....[6]....
        /*00b8*/ 	.word	0x00000b90


	//   ....[7]....
        /*00bc*/ 	.word	0x00001c40


	//   ....[8]....
        /*00c0*/ 	.word	0x00002990


	//   ....[9]....
        /*00c4*/ 	.word	0x00002ba0


	//   ....[10]....
        /*00c8*/ 	.word	0x00002bd0


	//   ....[11]....
        /*00cc*/ 	.word	0x00003520


	//   ....[12]....
        /*00d0*/ 	.word	0x00003750


	//----- nvinfo : EIATTR_VRC_CTA_INIT_COUNT
	.align		4
.L_43:
        /*00d4*/ 	.byte	0x02, 0x4a
        /*00d6*/ 	.byte	0x80
	.zero		1


	//----- nvinfo : EIATTR_SYSCALL_OFFSETS
	.align		4
        /*00d8*/ 	.byte	0x04, 0x46
        /*00da*/ 	.short	(.L_45 - .L_44)


	//   ....[0]....
.L_44:
        /*00dc*/ 	.word	0x00004da0


	//   ....[1]....
        /*00e0*/ 	.word	0x00004ee0


	//   ....[2]....
        /*00e4*/ 	.word	0x00005740


	//   ....[3]....
        /*00e8*/ 	.word	0x00006d50


	//----- nvinfo : EIATTR_MBARRIER_INSTR_OFFSETS
	.align		4
.L_45:
        /*00ec*/ 	.byte	0x04, 0x39
        /*00ee*/ 	.short	(.L_47 - .L_46)


	//   ....[0]....
.L_46:
        /*00f0*/ 	.word	0x000005b0
        /*00f4*/ 	.word	0x000000ff
        /*00f8*/ 	.word	0x00000000
        /*00fc*/ 	.short	0x0100
        /*00fe*/ 	.byte	0x05
	.zero		1


	//   ....[1]....
        /*0100*/ 	.word	0x000005c0
        /*0104*/ 	.word	0x000000ff
        /*0108*/ 	.word	0x00000018
        /*010c*/ 	.short	0x0100
        /*010e*/ 	.byte	0x05
	.zero		1


	//   ....[2]....
        /*0110*/ 	.word	0x000005d0
        /*0114*/ 	.word	0x000000ff
        /*0118*/ 	.word	0x00000008
        /*011c*/ 	.short	0x0100
        /*011e*/ 	.byte	0x05
	.zero		1


	//   ....[3]....
        /*0120*/ 	.word	0x000005e0
        /*0124*/ 	.word	0x000000ff
        /*0128*/ 	.word	0x00000020
        /*012c*/ 	.short	0x0100
        /*012e*/ 	.byte	0x05
	.zero		1


	//   ....[4]....
        /*0130*/ 	.word	0x000005f0
        /*0134*/ 	.word	0x000000ff
        /*0138*/ 	.word	0x00000010
        /*013c*/ 	.short	0x0100
        /*013e*/ 	.byte	0x05
	.zero		1


	//   ....[5]....
        /*0140*/ 	.word	0x00000600
        /*0144*/ 	.word	0x000000ff
        /*0148*/ 	.word	0x00000028
        /*014c*/ 	.short	0x0100
        /*014e*/ 	.byte	0x05
	.zero		1


	//   ....[6]....
        /*0150*/ 	.word	0x00000730
        /*0154*/ 	.word	0x000000ff
        /*0158*/ 	.word	0x00000030
        /*015c*/ 	.short	0x0100
        /*015e*/ 	.byte	0x07
	.zero		1


	//   ....[7]....
        /*0160*/ 	.word	0x00000740
        /*0164*/ 	.word	0x000000ff
        /*0168*/ 	.word	0x00000040
        /*016c*/ 	.short	0x0100
        /*016e*/ 	.byte	0x07
	.zero		1


	//   ....[8]....
        /*0170*/ 	.word	0x00000750
        /*0174*/ 	.word	0x000000ff
        /*0178*/ 	.word	0x00000038
        /*017c*/ 	.short	0x0100
        /*017e*/ 	.byte	0x07
	.zero		1


	//   ....[9]....
        /*0180*/ 	.word	0x00000760
        /*0184*/ 	.word	0x000000ff
        /*0188*/ 	.word	0x00000048
        /*018c*/ 	.short	0x0100
        /*018e*/ 	.byte	0x07
	.zero		1


	//   ....[10]....
        /*0190*/ 	.word	0x00000850
        /*0194*/ 	.word	0x000000ff
        /*0198*/ 	.word	0x00000050
        /*019c*/ 	.short	0x0100
        /*019e*/ 	.byte	0x05
	.zero		1


	//   ....[11]....
        /*01a0*/ 	.word	0x00000860
        /*01a4*/ 	.word	0x000000ff
        /*01a8*/ 	.word	0x00000058
        /*01ac*/ 	.short	0x0100
        /*01ae*/ 	.byte	0x05
	.zero		1


	//   ....[12]....
        /*01b0*/ 	.word	0x000009a0
        /*01b4*/ 	.word	0x000000ff
        /*01b8*/ 	.word	0x00000060
        /*01bc*/ 	.short	0x0100
        /*01be*/ 	.byte	0x05
	.zero		1


	//   ....[13]....
        /*01c0*/ 	.word	0x000009b0
        /*01c4*/ 	.word	0x000000ff
        /*01c8*/ 	.word	0x00000070
        /*01cc*/ 	.short	0x0100
        /*01ce*/ 	.byte	0x05
	.zero		1


	//   ....[14]....
        /*01d0*/ 	.word	0x000009c0
        /*01d4*/ 	.word	0x000000ff
        /*01d8*/ 	.word	0x00000068
        /*01dc*/ 	.short	0x0100
        /*01de*/ 	.byte	0x05
	.zero		1


	//   ....[15]....
        /*01e0*/ 	.word	0x000009d0
        /*01e4*/ 	.word	0x000000ff
        /*01e8*/ 	.word	0x00000078
        /*01ec*/ 	.short	0x0100
        /*01ee*/ 	.byte	0x05
	.zero		1


	//   ....[16]....
        /*01f0*/ 	.word	0x00000b00
        /*01f4*/ 	.word	0x000000ff
        /*01f8*/ 	.word	0x00000080
        /*01fc*/ 	.short	0x0100
        /*01fe*/ 	.byte	0x07
	.zero		1


	//   ....[17]....
        /*0200*/ 	.word	0x00000b10
        /*0204*/ 	.word	0x000000ff
        /*0208*/ 	.word	0x000000a0
        /*020c*/ 	.short	0x0100
        /*020e*/ 	.byte	0x07
	.zero		1


	//   ....[18]....
        /*0210*/ 	.word	0x00000b20
        /*0214*/ 	.word	0x000000ff
        /*0218*/ 	.word	0x00000088
        /*021c*/ 	.short	0x0100
        /*021e*/ 	.byte	0x07
	.zero		1


	//   ....[19]....
        /*0220*/ 	.word	0x00000b30
        /*0224*/ 	.word	0x000000ff
        /*0228*/ 	.word	0x000000a8
        /*022c*/ 	.short	0x0100
        /*022e*/ 	.byte	0x07
	.zero		1


	//   ....[20]....
        /*0230*/ 	.word	0x00000b40
        /*0234*/ 	.word	0x000000ff
        /*0238*/ 	.word	0x00000090
        /*023c*/ 	.short	0x0100
        /*023e*/ 	.byte	0x07
	.zero		1


	//   ....[21]....
        /*0240*/ 	.word	0x00000b50
        /*0244*/ 	.word	0x000000ff
        /*0248*/ 	.word	0x000000b0
        /*024c*/ 	.short	0x0100
        /*024e*/ 	.byte	0x07
	.zero		1


	//   ....[22]....
        /*0250*/ 	.word	0x00000b60
        /*0254*/ 	.word	0x000000ff
        /*0258*/ 	.word	0x00000098
        /*025c*/ 	.short	0x0100
        /*025e*/ 	.byte	0x07
	.zero		1


	//   ....[23]....
        /*0260*/ 	.word	0x00000b70
        /*0264*/ 	.word	0x000000ff
        /*0268*/ 	.word	0x000000b8
        /*026c*/ 	.short	0x0100
        /*026e*/ 	.byte	0x07
	.zero		1


	//   ....[24]....
        /*0270*/ 	.word	0x00000c60
        /*0274*/ 	.word	0x000000ff
        /*0278*/ 	.word	0x000000c0
        /*027c*/ 	.short	0x0100
        /*027e*/ 	.byte	0x05
	.zero		1


	//   ....[25]....
        /*0280*/ 	.word	0x00000c70
        /*0284*/ 	.word	0x000000ff
        /*0288*/ 	.word	0x000000d0
        /*028c*/ 	.short	0x0100
        /*028e*/ 	.byte	0x05
	.zero		1


	//   ....[26]....
        /*0290*/ 	.word	0x00000c80
        /*0294*/ 	.word	0x000000ff
        /*0298*/ 	.word	0x000000c8
        /*029c*/ 	.short	0x0100
        /*029e*/ 	.byte	0x05
	.zero		1


	//   ....[27]....
        /*02a0*/ 	.word	0x00000c90
        /*02a4*/ 	.word	0x000000ff
        /*02a8*/ 	.word	0x000000d8
        /*02ac*/ 	.short	0x0100
        /*02ae*/ 	.byte	0x05
	.zero		1


	//   ....[28]....
        /*02b0*/ 	.word	0x00001560
        /*02b4*/ 	.word	0x00000003
        /*02b8*/ 	.word	0x000000d0
        /*02bc*/ 	.short	0x010a
        /*02be*/ 	.byte	0xff
	.zero		1


	//   ....[29]....
        /*02c0*/ 	.word	0x00001590
        /*02c4*/ 	.word	0x00000003
        /*02c8*/ 	.word	0x000000c0
        /*02cc*/ 	.short	0x0101
        /*02ce*/ 	.byte	0xff
	.zero		1


	//   ....[30]....
        /*02d0*/ 	.word	0x00001660
        /*02d4*/ 	.word	0x000000ff
        /*02d8*/ 	.word	0x00000018
        /*02dc*/ 	.short	0x010a
        /*02de*/ 	.byte	0x08
	.zero		1


	//   ....[31]....
        /*02e0*/ 	.word	0x00001700
        /*02e4*/ 	.word	0x000000ff
        /*02e8*/ 	.word	0x00000018
        /*02ec*/ 	.short	0x010a
        /*02ee*/ 	.byte	0x21
	.zero		1


	//   ....[32]....
        /*02f0*/ 	.word	0x00001860
        /*02f4*/ 	.word	0x000000ff
        /*02f8*/ 	.word	0x00000018
        /*02fc*/ 	.short	0x010a
        /*02fe*/ 	.byte	0x08
	.zero		1


	//   ....[33]....
        /*0300*/ 	.word	0x00001950
        /*0304*/ 	.word	0x000000ff
        /*0308*/ 	.word	0x00000058
        /*030c*/ 	.short	0x0101
        /*030e*/ 	.byte	0x04
	.zero		1


	//   ....[34]....
        /*0310*/ 	.word	0x00001970
        /*0314*/ 	.word	0x000000ff
        /*0318*/ 	.word	0x00000018
        /*031c*/ 	.short	0x010a
        /*031e*/ 	.byte	0x08
	.zero		1


	//   ....[35]....
        /*0320*/ 	.word	0x000019f0
        /*0324*/ 	.word	0x000000ff
        /*0328*/ 	.word	0x00000018
        /*032c*/ 	.short	0x010a
        /*032e*/ 	.byte	0x11
	.zero		1


	//   ....[36]....
        /*0330*/ 	.word	0x00001b50
        /*0334*/ 	.word	0x000000ff
        /*0338*/ 	.word	0x00000018
        /*033c*/ 	.short	0x010a
        /*033e*/ 	.byte	0x08
	.zero		1


	//   ....[37]....
        /*0340*/ 	.word	0x00001c70
        /*0344*/ 	.word	0x00000002
        /*0348*/ 	.word	0x00000060
        /*034c*/ 	.short	0x010a
        /*034e*/ 	.byte	0xff
	.zero		1


	//   ....[38]....
        /*0350*/ 	.word	0x00001d30
        /*0354*/ 	.word	0x00000002
        /*0358*/ 	.word	0x00000000
        /*035c*/ 	.short	0x0101
        /*035e*/ 	.byte	0xff
	.zero		1


	//   ....[39]....
        /*0360*/ 	.word	0x00002290
        /*0364*/ 	.word	0x000000ff
        /*0368*/ 	.word	0x00000000
        /*036c*/ 	.short	0x010a
        /*036e*/ 	.byte	0x05
	.zero		1


	//   ....[40]....
        /*0370*/ 	.word	0x00002320
        /*0374*/ 	.word	0x000000ff
        /*0378*/ 	.word	0x00000000
        /*037c*/ 	.short	0x010a
        /*037e*/ 	.byte	0x05
	.zero		1


	//   ....[41]....
        /*0380*/ 	.word	0x000023c0
        /*0384*/ 	.word	0x00000000
        /*0388*/ 	.word	0x00000000
        /*038c*/ 	.short	0x010a
        /*038e*/ 	.byte	0xff
	.zero		1


	//   ....[42]....
        /*0390*/ 	.word	0x000024e0
        /*0394*/ 	.word	0x00000000
        /*0398*/ 	.word	0x000000c0
        /*039c*/ 	.short	0x010a
        /*039e*/ 	.byte	0xff
	.zero		1


	//   ....[43]....
        /*03a0*/ 	.word	0x00002540
        /*03a4*/ 	.word	0x00000004
        /*03a8*/ 	.word	0x00000000
        /*03ac*/ 	.short	0x0101
        /*03ae*/ 	.byte	0xff
	.zero		1


	//   ....[44]....
        /*03b0*/ 	.word	0x00002560
        /*03b4*/ 	.word	0x000000ff
        /*03b8*/ 	.word	0x00000070
        /*03bc*/ 	.short	0x010a
        /*03be*/ 	.byte	0x05
	.zero		1


	//   ....[45]....
        /*03c0*/ 	.word	0x00002680
        /*03c4*/ 	.word	0x00000000
        /*03c8*/ 	.word	0x00000060
        /*03cc*/ 	.short	0x010a
        /*03ce*/ 	.byte	0xff
	.zero		1


	//   ....[46]....
        /*03d0*/ 	.word	0x00002790
        /*03d4*/ 	.word	0x00000000
        /*03d8*/ 	.word	0x00000000
        /*03dc*/ 	.short	0x0101
        /*03de*/ 	.byte	0xff
	.zero		1


	//   ....[47]....
        /*03e0*/ 	.word	0x00002820
        /*03e4*/ 	.word	0x000000ff
        /*03e8*/ 	.word	0x00000070
        /*03ec*/ 	.short	0x0106
        /*03ee*/ 	.byte	0x05
	.zero		1


	//   ....[48]....
        /*03f0*/ 	.word	0x00002840
        /*03f4*/ 	.word	0x000000ff
        /*03f8*/ 	.word	0x00000070
        /*03fc*/ 	.short	0x010a
        /*03fe*/ 	.byte	0x05
	.zero		1


	//   ....[49]....
        /*0400*/ 	.word	0x000028d0
        /*0404*/ 	.word	0x000000ff
        /*0408*/ 	.word	0x00000070
        /*040c*/ 	.short	0x0106
        /*040e*/ 	.byte	0x04
	.zero		1


	//   ....[50]....
        /*0410*/ 	.word	0x00002910
        /*0414*/ 	.word	0x00000000
        /*0418*/ 	.word	0x00000070
        /*041c*/ 	.short	0x010a
        /*041e*/ 	.byte	0xff
	.zero		1


	//   ....[51]....
        /*0420*/ 	.word	0x00002e10
        /*0424*/ 	.word	0x00000000
        /*0428*/ 	.word	0x00000060
        /*042c*/ 	.short	0x010a
        /*042e*/ 	.byte	0xff
	.zero		1


	//   ....[52]....
        /*0430*/ 	.word	0x00002f20
        /*0434*/ 	.word	0x00000003
        /*0438*/ 	.word	0x00000000
        /*043c*/ 	.short	0x0101
        /*043e*/ 	.byte	0xff
	.zero		1


	//   ....[53]....
        /*0440*/ 	.word	0x00002f30
        /*0444*/ 	.word	0x000000ff
        /*0448*/ 	.word	0x00000000
        /*044c*/ 	.short	0x010a
        /*044e*/ 	.byte	0x04
	.zero		1


	//   ....[54]....
        /*0450*/ 	.word	0x00002f50
        /*0454*/ 	.word	0x000000ff
        /*0458*/ 	.word	0x000000a0
        /*045c*/ 	.short	0x010a
        /*045e*/ 	.byte	0x08
	.zero		1


	//   ....[55]....
        /*0460*/ 	.word	0x00003020
        /*0464*/ 	.word	0x000000ff
        /*0468*/ 	.word	0x00000000
        /*046c*/ 	.short	0x010a
        /*046e*/ 	.byte	0x07
	.zero		1


	//   ....[56]....
        /*0470*/ 	.word	0x00003160
        /*0474*/ 	.word	0x000000ff
        /*0478*/ 	.word	0x00000000
        /*047c*/ 	.short	0x010a
        /*047e*/ 	.byte	0x04
	.zero		1


	//   ....[57]....
        /*0480*/ 	.word	0x00003350
        /*0484*/ 	.word	0x000000ff
        /*0488*/ 	.word	0x00000000
        /*048c*/ 	.short	0x010a
        /*048e*/ 	.byte	0x05
	.zero		1


	//   ....[58]....
        /*0490*/ 	.word	0x000033e0
        /*0494*/ 	.word	0x000000ff
        /*0498*/ 	.word	0x00000000
        /*049c*/ 	.short	0x010a
        /*049e*/ 	.byte	0x05
	.zero		1


	//   ....[59]....
        /*04a0*/ 	.word	0x00003470
        /*04a4*/ 	.word	0x000000ff
        /*04a8*/ 	.word	0x00000000
        /*04ac*/ 	.short	0x010a
        /*04ae*/ 	.byte	0x05
	.zero		1


	//   ....[60]....
        /*04b0*/ 	.word	0x00003500
        /*04b4*/ 	.word	0x000000ff
        /*04b8*/ 	.word	0x00000000
        /*04bc*/ 	.short	0x010a
        /*04be*/ 	.byte	0x07
	.zero		1


	//   ....[61]....
        /*04c0*/ 	.word	0x00003960
        /*04c4*/ 	.word	0x00000000
        /*04c8*/ 	.word	0x00000060
        /*04cc*/ 	.short	0x010a
        /*04ce*/ 	.byte	0xff
	.zero		1


	//   ....[62]....
        /*04d0*/ 	.word	0x00003a20
        /*04d4*/ 	.word	0x00000000
        /*04d8*/ 	.word	0x00000000
        /*04dc*/ 	.short	0x0101
        /*04de*/ 	.byte	0xff
	.zero		1


	//   ....[63]....
        /*04e0*/ 	.word	0x00003d40
        /*04e4*/ 	.word	0x000000ff
        /*04e8*/ 	.word	0x00000058
        /*04ec*/ 	.short	0x010a
        /*04ee*/ 	.byte	0x07
	.zero		1


	//   ....[64]....
        /*04f0*/ 	.word	0x00003f30
        /*04f4*/ 	.word	0x000000ff
        /*04f8*/ 	.word	0x00000040
        /*04fc*/ 	.short	0x010a
        /*04fe*/ 	.byte	0x07
	.zero		1


	//   ....[65]....
        /*0500*/ 	.word	0x00004100
        /*0504*/ 	.word	0x000000ff
        /*0508*/ 	.word	0x00000030
        /*050c*/ 	.short	0x010b
        /*050e*/ 	.byte	0x07
	.zero		1


	//   ....[66]....
        /*0510*/ 	.word	0x00004170
        /*0514*/ 	.word	0x000000ff
        /*0518*/ 	.word	0x00000000
        /*051c*/ 	.short	0x0101
        /*051e*/ 	.byte	0x08
	.zero		1


	//   ....[67]....
        /*0520*/ 	.word	0x000041a0
        /*0524*/ 	.word	0x000000ff
        /*0528*/ 	.word	0x00000048
        /*052c*/ 	.short	0x010a
        /*052e*/ 	.byte	0x07
	.zero		1


	//   ....[68]....
        /*0530*/ 	.word	0x000043b0
        /*0534*/ 	.word	0x000000ff
        /*0538*/ 	.word	0x00000038
        /*053c*/ 	.short	0x010b
        /*053e*/ 	.byte	0x07
	.zero		1


	//   ....[69]....
        /*0540*/ 	.word	0x000043d0
        /*0544*/ 	.word	0x000000ff
        /*0548*/ 	.word	0x00000000
        /*054c*/ 	.short	0x0101
        /*054e*/ 	.byte	0x0d
	.zero		1


	//   ....[70]....
        /*0550*/ 	.word	0x00004400
        /*0554*/ 	.word	0x000000ff
        /*0558*/ 	.word	0x00000040
        /*055c*/ 	.short	0x010a
        /*055e*/ 	.byte	0x07
	.zero		1


	//   ....[71]....
        /*0560*/ 	.word	0x00004440
        /*0564*/ 	.word	0x00000000
        /*0568*/ 	.word	0x00000048
        /*056c*/ 	.short	0x010a
        /*056e*/ 	.byte	0xff
	.zero		1


	//   ....[72]....
        /*0570*/ 	.word	0x00004770
        /*0574*/ 	.word	0x00000000
        /*0578*/ 	.word	0x00000060
        /*057c*/ 	.short	0x010a
        /*057e*/ 	.byte	0xff
	.zero		1


	//   ....[73]....
        /*0580*/ 	.word	0x00004880
        /*0584*/ 	.word	0x00000000
        /*0588*/ 	.word	0x00000000
        /*058c*/ 	.short	0x0101
        /*058e*/ 	.byte	0xff
	.zero		1


	//   ....[74]....
        /*0590*/ 	.word	0x000052e0
        /*0594*/ 	.word	0x00000003
        /*0598*/ 	.word	0x00000030
        /*059c*/ 	.short	0x010a
        /*059e*/ 	.byte	0xff
	.zero		1


	//   ....[75]....
        /*05a0*/ 	.word	0x00005320
        /*05a4*/ 	.word	0x000000cf
        /*05a8*/ 	.word	0x00000080
        /*05ac*/ 	.short	0x010a
        /*05ae*/ 	.byte	0xff
	.zero		1


	//   ....[76]....
        /*05b0*/ 	.word	0x00005450
        /*05b4*/ 	.word	0x00000003
        /*05b8*/ 	.word	0x00000030
        /*05bc*/ 	.short	0x010a
        /*05be*/ 	.byte	0xff
	.zero		1


	//   ....[77]....
        /*05c0*/ 	.word	0x000055b0
        /*05c4*/ 	.word	0x00000000
        /*05c8*/ 	.word	0x00000000
        /*05cc*/ 	.short	0x0101
        /*05ce*/ 	.byte	0xff
	.zero		1


	//   ....[78]....
        /*05d0*/ 	.word	0x00005610
        /*05d4*/ 	.word	0x000000cf
        /*05d8*/ 	.word	0x00000080
        /*05dc*/ 	.short	0x010a
        /*05de*/ 	.byte	0xff
	.zero		1


	//   ....[79]....
        /*05e0*/ 	.word	0x000069c0
        /*05e4*/ 	.word	0x000000d2
        /*05e8*/ 	.word	0x00000030
        /*05ec*/ 	.short	0x010a
        /*05ee*/ 	.byte	0xff
	.zero		1


	//   ....[80]....
        /*05f0*/ 	.word	0x00006a90
        /*05f4*/ 	.word	0x000000d2
        /*05f8*/ 	.word	0x00000030
        /*05fc*/ 	.short	0x010a
        /*05fe*/ 	.byte	0xff
	.zero		1


	//   ....[81]....
        /*0600*/ 	.word	0x00006bd0
        /*0604*/ 	.word	0x00000003
        /*0608*/ 	.word	0x00000000
        /*060c*/ 	.short	0x0101
        /*060e*/ 	.byte	0xff
	.zero		1


	//   ....[82]....
        /*0610*/ 	.word	0x000070e0
        /*0614*/ 	.word	0x000000ff
        /*0618*/ 	.word	0x00000000
        /*061c*/ 	.short	0x0101
        /*061e*/ 	.byte	0x05
	.zero		1


	//   ....[83]....
        /*0620*/ 	.word	0x00008060
        /*0624*/ 	.word	0x00000003
        /*0628*/ 	.word	0x000000d0
        /*062c*/ 	.short	0x010a
        /*062e*/ 	.byte	0xff
	.zero		1


	//   ....[84]....
        /*0630*/ 	.word	0x000080c0
        /*0634*/ 	.word	0x00000002
        /*0638*/ 	.word	0x00000018
        /*063c*/ 	.short	0x010a
        /*063e*/ 	.byte	0xff
	.zero		1


	//   ....[85]....
        /*0640*/ 	.word	0x00008120
        /*0644*/ 	.word	0x00000002
        /*0648*/ 	.word	0x00000018
        /*064c*/ 	.short	0x010a
        /*064e*/ 	.byte	0xff
	.zero		1


	//   ....[86]....
        /*0650*/ 	.word	0x00008170
        /*0654*/ 	.word	0x00000002
        /*0658*/ 	.word	0x00000060
        /*065c*/ 	.short	0x010a
        /*065e*/ 	.byte	0xff
	.zero		1


	//   ....[87]....
        /*0660*/ 	.word	0x000081d0
        /*0664*/ 	.word	0x00000000
        /*0668*/ 	.word	0x00000000
        /*066c*/ 	.short	0x010a
        /*066e*/ 	.byte	0xff
	.zero		1


	//   ....[88]....
        /*0670*/ 	.word	0x00008230
        /*0674*/ 	.word	0x00000000
        /*0678*/ 	.word	0x00000000
        /*067c*/ 	.short	0x010a
        /*067e*/ 	.byte	0xff
	.zero		1


	//   ....[89]....
        /*0680*/ 	.word	0x00008280
        /*0684*/ 	.word	0x00000000
        /*0688*/ 	.word	0x000000c0
        /*068c*/ 	.short	0x010a
        /*068e*/ 	.byte	0xff
	.zero		1


	//   ....[90]....
        /*0690*/ 	.word	0x000082e0
        /*0694*/ 	.word	0x00000000
        /*0698*/ 	.word	0x00000070
        /*069c*/ 	.short	0x010a
        /*069e*/ 	.byte	0xff
	.zero		1


	//   ....[91]....
        /*06a0*/ 	.word	0x00008330
        /*06a4*/ 	.word	0x00000000
        /*06a8*/ 	.word	0x00000060
        /*06ac*/ 	.short	0x010a
        /*06ae*/ 	.byte	0xff
	.zero		1


	//   ....[92]....
        /*06b0*/ 	.word	0x00008390
        /*06b4*/ 	.word	0x00000000
        /*06b8*/ 	.word	0x00000070
        /*06bc*/ 	.short	0x010a
        /*06be*/ 	.byte	0xff
	.zero		1


	//   ....[93]....
        /*06c0*/ 	.word	0x000083e0
        /*06c4*/ 	.word	0x00000000
        /*06c8*/ 	.word	0x00000060
        /*06cc*/ 	.short	0x010a
        /*06ce*/ 	.byte	0xff
	.zero		1


	//   ....[94]....
        /*06d0*/ 	.word	0x00008440
        /*06d4*/ 	.word	0x00000003
        /*06d8*/ 	.word	0x000000a0
        /*06dc*/ 	.short	0x010a
        /*06de*/ 	.byte	0xff
	.zero		1


	//   ....[95]....
        /*06e0*/ 	.word	0x000084a0
        /*06e4*/ 	.word	0x00000000
        /*06e8*/ 	.word	0x00000000
        /*06ec*/ 	.short	0x010a
        /*06ee*/ 	.byte	0xff
	.zero		1


	//   ....[96]....
        /*06f0*/ 	.word	0x00008500
        /*06f4*/ 	.word	0x00000000
        /*06f8*/ 	.word	0x00000000
        /*06fc*/ 	.short	0x010a
        /*06fe*/ 	.byte	0xff
	.zero		1


	//   ....[97]....
        /*0700*/ 	.word	0x00008560
        /*0704*/ 	.word	0x00000000
        /*0708*/ 	.word	0x00000000
        /*070c*/ 	.short	0x010a
        /*070e*/ 	.byte	0xff
	.zero		1


	//   ....[98]....
        /*0710*/ 	.word	0x000085c0
        /*0714*/ 	.word	0x00000000
        /*0718*/ 	.word	0x00000000
        /*071c*/ 	.short	0x010a
        /*071e*/ 	.byte	0xff
	.zero		1


	//   ....[99]....
        /*0720*/ 	.word	0x00008620
        /*0724*/ 	.word	0x00000000
        /*0728*/ 	.word	0x00000000
        /*072c*/ 	.short	0x010a
        /*072e*/ 	.byte	0xff
	.zero		1


	//   ....[100]....
        /*0730*/ 	.word	0x00008670
        /*0734*/ 	.word	0x00000000
        /*0738*/ 	.word	0x00000060
        /*073c*/ 	.short	0x010a
        /*073e*/ 	.byte	0xff
	.zero		1


	//   ....[101]....
        /*0740*/ 	.word	0x000086d0
        /*0744*/ 	.word	0x00000000
        /*0748*/ 	.word	0x00000058
        /*074c*/ 	.short	0x010a
        /*074e*/ 	.byte	0xff
	.zero		1


	//   ....[102]....
        /*0750*/ 	.word	0x00008730
        /*0754*/ 	.word	0x00000003
        /*0758*/ 	.word	0x00000040
        /*075c*/ 	.short	0x010a
        /*075e*/ 	.byte	0xff
	.zero		1


	//   ....[103]....
        /*0760*/ 	.word	0x00008790
        /*0764*/ 	.word	0x00000003
        /*0768*/ 	.word	0x00000048
        /*076c*/ 	.short	0x010a
        /*076e*/ 	.byte	0xff
	.zero		1


	//   ....[104]....
        /*0770*/ 	.word	0x000087f0
        /*0774*/ 	.word	0x00000000
        /*0778*/ 	.word	0x00000040
        /*077c*/ 	.short	0x010a
        /*077e*/ 	.byte	0xff
	.zero		1


	//   ....[105]....
        /*0780*/ 	.word	0x00008840
        /*0784*/ 	.word	0x00000000
        /*0788*/ 	.word	0x00000060
        /*078c*/ 	.short	0x010a
        /*078e*/ 	.byte	0xff
	.zero		1


	//   ....[106]....
        /*0790*/ 	.word	0x00008890
        /*0794*/ 	.word	0x00000003
        /*0798*/ 	.word	0x00000030
        /*079c*/ 	.short	0x010a
        /*079e*/ 	.byte	0xff
	.zero		1


	//   ....[107]....
        /*07a0*/ 	.word	0x000088e0
        /*07a4*/ 	.word	0x000000cf
        /*07a8*/ 	.word	0x00000080
        /*07ac*/ 	.short	0x010a
        /*07ae*/ 	.byte	0xff
	.zero		1


	//   ....[108]....
        /*07b0*/ 	.word	0x00008930
        /*07b4*/ 	.word	0x000000d2
        /*07b8*/ 	.word	0x00000030
        /*07bc*/ 	.short	0x010a
        /*07be*/ 	.byte	0xff
	.zero		1


	//----- nvinfo : EIATTR_NUM_MBARRIERS
	.align		4
.L_47:
        /*07c0*/ 	.byte	0x03, 0x38
        /*07c2*/ 	.short	0x001c


	//----- nvinfo : EIATTR_EXIT_INSTR_OFFSETS
	.align		4
        /*07c4*/ 	.byte	0x04, 0x1c
        /*07c6*/ 	.short	(.L_49 - .L_48)


	//   ....[0]....
.L_48:
        /*07c8*/ 	.word	0x000023f0


	//   ....[1]....
        /*07cc*/ 	.word	0x000028e0


	//   ....[2]....
        /*07d0*/ 	.word	0x00002940


	//   ....[3]....
        /*07d4*/ 	.word	0x00003760


	//   ....[4]....
        /*07d8*/ 	.word	0x00004470


	//   ....[5]....
        /*07dc*/ 	.word	0x000044b0


	//   ....[6]....
        /*07e0*/ 	.word	0x00008050


	//----- nvinfo : EIATTR_MAX_THREADS
	.align		4
.L_49:
        /*07e4*/ 	.byte	0x04, 0x05
        /*07e6*/ 	.short	(.L_51 - .L_50)
.L_50:
        /*07e8*/ 	.word	0x00000100
        /*07ec*/ 	.word	0x00000001
        /*07f0*/ 	.word	0x00000001


	//----- nvinfo : EIATTR_CRS_STACK_SIZE
	.align		4
.L_51:
        /*07f4*/ 	.byte	0x04, 0x1e
        /*07f6*/ 	.short	(.L_53 - .L_52)
.L_52:
        /*07f8*/ 	.word	0x00000000


	//----- nvinfo : EIATTR_CBANK_PARAM_SIZE
	.align		4
.L_53:
        /*07fc*/ 	.byte	0x03, 0x19
        /*07fe*/ 	.short	0x0800


	//----- nvinfo : EIATTR_PARAM_CBANK
	.align		4
        /*0800*/ 	.byte	0x04, 0x0a
        /*0802*/ 	.short	(.L_55 - .L_54)
	.align		4
.L_54:
        /*0804*/ 	.word	index@(.nv.constant0._ZN7cutlass13device_kernelINS_4gemm6kernel13GemmUniversalIN4cute5tupleIJiiiiEEENS1_10collective13CollectiveMmaINS1_35MainloopSm100TmaUmmaWarpSpecializedILi3ELi2ELi4ENS5_IJNS4_1CILi1EEESB_SB_EEEEENS5_IJNSA_ILi128EEESE_NSA_ILi64EEEEEENS_12float_e5m2_tENS5_IJlSB_lEEESH_SI_NS4_8TiledMMAINS4_8MMA_AtomIJNS4_10MMA_TraitsINS4_19SM100_MMA_F8F6F4_SSEJSH_SH_fSE_SE_NS4_17integral_constantINS4_4UMMA5MajorELSP_0EEESQ_NSN_INSO_7ScaleInELSR_0EEESS_EEEEEENS4_6LayoutISC_NS5_IJNSA_ILi0EEESW_SW_EEEEENS5_IJNS4_10UnderscoreESZ_SZ_EEEEENS4_13SM90_TMA_LOADENS4_14ComposedLayoutINS4_7SwizzleILi2ELi4ELi3EEENS4_18smem_ptr_flag_bitsILi8EEENSV_INS5_IJNSA_ILi8EEESF_EEENS5_IJSF_SB_EEEEEEEvNS4_8identityES12_S1C_vS1D_EENS_8epilogue10collective18CollectiveEpilogueINS1F_23Sm100TmaWarpSpecializedILi2ELi2ELi64ELb0ELb0EEEJSG_NS5_IJNSV_ISE_SB_EENSV_ISF_SB_EEEEESH_SI_SH_SI_NS1F_6fusion15FusionCallbacksIS1J_NS1N_17LinearCombinationISH_fSH_fLNS_15FloatRoundStyleE2EEESG_S1M_JEEENS4_5SM1004TMEM4LOAD26SM100_TMEM_LOAD_32dp32b64xES12_S1C_NS4_39AutoVectorizingCopyWithAssumedAlignmentILi128EEENS4_14SM90_TMA_STOREES1C_S1Y_S1Y_EEEvvEEEEvNT_6ParamsE)
        /*0808*/ 	.short	0x0380
        /*080a*/ 	.short	0x0800


	//----- nvinfo : EIATTR_SW_WAR
	.align		4
.L_55:
        /*080c*/ 	.byte	0x04, 0x36
        /*080e*/ 	.short	(.L_57 - .L_56)
.L_56:
        /*0810*/ 	.word	0x00000008
.L_57:


//--------------------- .nv.callgraph             --------------------------
	.section	.nv.callgraph,"",@"SHT_CUDA_CALLGRAPH"
	.align	4
	.sectionentsize	8
	.align		4
        /*0000*/ 	.word	0x00000000
	.align		4
        /*0004*/ 	.word	0xffffffff
	.align		4
        /*0008*/ 	.word	index@(_ZN7cutlass13device_kernelINS_4gemm6kernel13GemmUniversalIN4cute5tupleIJiiiiEEENS1_10collective13CollectiveMmaINS1_35MainloopSm100TmaUmmaWarpSpecializedILi3ELi2ELi4ENS5_IJNS4_1CILi1EEESB_SB_EEEEENS5_IJNSA_ILi128EEESE_NSA_ILi64EEEEEENS_12float_e5m2_tENS5_IJlSB_lEEESH_SI_NS4_8TiledMMAINS4_8MMA_AtomIJNS4_10MMA_TraitsINS4_19SM100_MMA_F8F6F4_SSEJSH_SH_fSE_SE_NS4_17integral_constantINS4_4UMMA5MajorELSP_0EEESQ_NSN_INSO_7ScaleInELSR_0EEESS_EEEEEENS4_6LayoutISC_NS5_IJNSA_ILi0EEESW_SW_EEEEENS5_IJNS4_10UnderscoreESZ_SZ_EEEEENS4_13SM90_TMA_LOADENS4_14ComposedLayoutINS4_7SwizzleILi2ELi4ELi3EEENS4_18smem_ptr_flag_bitsILi8EEENSV_INS5_IJNSA_ILi8EEESF_EEENS5_IJSF_SB_EEEEEEEvNS4_8identityES12_S1C_vS1D_EENS_8epilogue10collective18CollectiveEpilogueINS1F_23Sm100TmaWarpSpecializedILi2ELi2ELi64ELb0ELb0EEEJSG_NS5_IJNSV_ISE_SB_EENSV_ISF_SB_EEEEESH_SI_SH_SI_NS1F_6fusion15FusionCallbacksIS1J_NS1N_17LinearCombinationISH_fSH_fLNS_15FloatRoundStyleE2EEESG_S1M_JEEENS4_5SM1004TMEM4LOAD26SM100_TMEM_LOAD_32dp32b64xES12_S1C_NS4_39AutoVectorizingCopyWithAssumedAlignmentILi128EEENS4_14SM90_TMA_STOREES1C_S1Y_S1Y_EEEvvEEEEvNT_6ParamsE)
	.align		4
        /*000c*/ 	.word	index@(__assertfail)
	.align		4
        /*0010*/ 	.word	0x00000000
	.align		4
        /*0014*/ 	.word	0xfffffffe
	.align		4
        /*0018*/ 	.word	0x00000000
	.align		4
        /*001c*/ 	.word	0xfffffffd
	.align		4
        /*0020*/ 	.word	0x00000000
	.align		4
        /*0024*/ 	.word	0xfffffffc


//--------------------- .nv.constant4             --------------------------
	.section	.nv.constant4,"a",@progbits
	.align	8
	.align		8
.nv.constant4:
        /*0000*/ 	.dword	__assertfail
	.align		8
        /*0008*/ 	.dword	__unnamed_1
	.align		8
        /*0010*/ 	.dword	__unnamed_2
	.align		8
        /*0018*/ 	.dword	_ZN40_INTERNAL_157a89f6_4_k_cu_d059a311_146204cuda3std3__45__cpo5beginE
	.align		8
        /*0020*/ 	.dword	_ZN40_INTERNAL_157a89f6_4_k_cu_d059a311_146204cuda3std3__45__cpo3endE
	.align		8
        /*0028*/ 	.dword	_ZN40_INTERNAL_157a89f6_4_k_cu_d059a311_146204cuda3std3__45__cpo6cbeginE
	.align		8
        /*0030*/ 	.dword	_ZN40_INTERNAL_157a89f6_4_k_cu_d059a311_146204cuda3std3__45__cpo4cendE
	.align		8
        /*0038*/ 	.dword	_ZN40_INTERNAL_157a89f6_4_k_cu_d059a311_146204cuda3std3__442_GLOBAL__N__157a89f6_4_k_cu_d059a311_146206ignoreE
	.align		8
        /*0040*/ 	.dword	_ZN40_INTERNAL_157a89f6_4_k_cu_d059a311_146204cuda3std3__419piecewise_constructE
	.align		8
        /*0048*/ 	.dword	_ZN40_INTERNAL_157a89f6_4_k_cu_d059a311_146204cuda3std3__48in_placeE
	.align		8
        /*0050*/ 	.dword	_ZN40_INTERNAL_157a89f6_4_k_cu_d059a311_146204cuda3std6ranges3__45__cpo4swapE
	.align		8
        /*0058*/ 	.dword	_ZN40_INTERNAL_157a89f6_4_k_cu_d059a311_146204cuda3std6ranges3__45__cpo9iter_moveE
	.align		8
        /*0060*/ 	.dword	_ZN40_INTERNAL_157a89f6_4_k_cu_d059a311_146204cute7productE
	.align		8
        /*0068*/ 	.dword	_ZN40_INTERNAL_157a89f6_4_k_cu_d059a311_146204cute1_E
	.align		8
        /*0070*/ 	.dword	$str$25
	.align		8
        /*0078*/ 	.dword	$str$26
	.align		8
        /*0080*/ 	.dword	$str$27
	.align		8
        /*0088*/ 	.dword	$str$28


//--------------------- .text._ZN7cutlass13device_kernelINS_4gemm6kernel13GemmUniversalIN4cute5tupleIJiiiiEEENS1_10collective13CollectiveMmaINS1_35MainloopSm100TmaUmmaWarpSpecializedILi3ELi2ELi4ENS5_IJNS4_1CILi1EEESB_SB_EEEEENS5_IJNSA_ILi128EEESE_NSA_ILi64EEEEEENS_12float_e5m2_tENS5_IJlSB_lEEESH_SI_NS4_8TiledMMAINS4_8MMA_AtomIJNS4_10MMA_TraitsINS4_19SM100_MMA_F8F6F4_SSEJSH_SH_fSE_SE_NS4_17integral_constantINS4_4UMMA5MajorELSP_0EEESQ_NSN_INSO_7ScaleInELSR_0EEESS_EEEEEENS4_6LayoutISC_NS5_IJNSA_ILi0EEESW_SW_EEEEENS5_IJNS4_10UnderscoreESZ_SZ_EEEEENS4_13SM90_TMA_LOADENS4_14ComposedLayoutINS4_7SwizzleILi2ELi4ELi3EEENS4_18smem_ptr_flag_bitsILi8EEENSV_INS5_IJNSA_ILi8EEESF_EEENS5_IJSF_SB_EEEEEEEvNS4_8identityES12_S1C_vS1D_EENS_8epilogue10collective18CollectiveEpilogueINS1F_23Sm100TmaWarpSpecializedILi2ELi2ELi64ELb0ELb0EEEJSG_NS5_IJNSV_ISE_SB_EENSV_ISF_SB_EEEEESH_SI_SH_SI_NS1F_6fusion15FusionCallbacksIS1J_NS1N_17LinearCombinationISH_fSH_fLNS_15FloatRoundStyleE2EEESG_S1M_JEEENS4_5SM1004TMEM4LOAD26SM100_TMEM_LOAD_32dp32b64xES12_S1C_NS4_39AutoVectorizingCopyWithAssumedAlignmentILi128EEENS4_14SM90_TMA_STOREES1C_S1Y_S1Y_EEEvvEEEEvNT_6ParamsE --------------------------
	.section	.text._ZN7cutlass13device_kernelINS_4gemm6kernel13GemmUniversalIN4cute5tupleIJiiiiEEENS1_10collective13CollectiveMmaINS1_35MainloopSm100TmaUmmaWarpSpecializedILi3ELi2ELi4ENS5_IJNS4_1CILi1EEESB_SB_EEEEENS5_IJNSA_ILi128EEESE_NSA_ILi64EEEEEENS_12float_e5m2_tENS5_IJlSB_lEEESH_SI_NS4_8TiledMMAINS4_8MMA_AtomIJNS4_10MMA_TraitsINS4_19SM100_MMA_F8F6F4_SSEJSH_SH_fSE_SE_NS4_17integral_constantINS4_4UMMA5MajorELSP_0EEESQ_NSN_INSO_7ScaleInELSR_0EEESS_EEEEEENS4_6LayoutISC_NS5_IJNSA_ILi0EEESW_SW_EEEEENS5_IJNS4_10UnderscoreESZ_SZ_EEEEENS4_13SM90_TMA_LOADENS4_14ComposedLayoutINS4_7SwizzleILi2ELi4ELi3EEENS4_18smem_ptr_flag_bitsILi8EEENSV_INS5_IJNSA_ILi8EEESF_EEENS5_IJSF_SB_EEEEEEEvNS4_8identityES12_S1C_vS1D_EENS_8epilogue10collective18CollectiveEpilogueINS1F_23Sm100TmaWarpSpecializedILi2ELi2ELi64ELb0ELb0EEEJSG_NS5_IJNSV_ISE_SB_EENSV_ISF_SB_EEEEESH_SI_SH_SI_NS1F_6fusion15FusionCallbacksIS1J_NS1N_17LinearCombinationISH_fSH_fLNS_15FloatRoundStyleE2EEESG_S1M_JEEENS4_5SM1004TMEM4LOAD26SM100_TMEM_LOAD_32dp32b64xES12_S1C_NS4_39AutoVectorizingCopyWithAssumedAlignmentILi128EEENS4_14SM90_TMA_STOREES1C_S1Y_S1Y_EEEvvEEEEvNT_6ParamsE,"ax",@progbits
	.align	128
.text._ZN7cutlass13device_kernelINS_4gemm6kernel13GemmUniversalIN4cute5tupleIJiiiiEEENS1_10collective13CollectiveMmaINS1_35MainloopSm100TmaUmmaWarpSpecializedILi3ELi2ELi4ENS5_IJNS4_1CILi1EEESB_SB_EEEEENS5_IJNSA_ILi128EEESE_NSA_ILi64EEEEEENS_12float_e5m2_tENS5_IJlSB_lEEESH_SI_NS4_8TiledMMAINS4_8MMA_AtomIJNS4_10MMA_TraitsINS4_19SM100_MMA_F8F6F4_SSEJSH_SH_fSE_SE_NS4_17integral_constantINS4_4UMMA5MajorELSP_0EEESQ_NSN_INSO_7ScaleInELSR_0EEESS_EEEEEENS4_6LayoutISC_NS5_IJNSA_ILi0EEESW_SW_EEEEENS5_IJNS4_10UnderscoreESZ_SZ_EEEEENS4_13SM90_TMA_LOADENS4_14ComposedLayoutINS4_7SwizzleILi2ELi4ELi3EEENS4_18smem_ptr_flag_bitsILi8EEENSV_INS5_IJNSA_ILi8EEESF_EEENS5_IJSF_SB_EEEEEEEvNS4_8identityES12_S1C_vS1D_EENS_8epilogue10collective18CollectiveEpilogueINS1F_23Sm100TmaWarpSpecializedILi2ELi2ELi64ELb0ELb0EEEJSG_NS5_IJNSV_ISE_SB_EENSV_ISF_SB_EEEEESH_SI_SH_SI_NS1F_6fusion15FusionCallbacksIS1J_NS1N_17LinearCombinationISH_fSH_fLNS_15FloatRoundStyleE2EEESG_S1M_JEEENS4_5SM1004TMEM4LOAD26SM100_TMEM_LOAD_32dp32b64xES12_S1C_NS4_39AutoVectorizingCopyWithAssumedAlignmentILi128EEENS4_14SM90_TMA_STOREES1C_S1Y_S1Y_EEEvvEEEEvNT_6ParamsE:
        .type           _ZN7cutlass13device_kernelINS_4gemm6kernel13GemmUniversalIN4cute5tupleIJiiiiEEENS1_10collective13CollectiveMmaINS1_35MainloopSm100TmaUmmaWarpSpecializedILi3ELi2ELi4ENS5_IJNS4_1CILi1EEESB_SB_EEEEENS5_IJNSA_ILi128EEESE_NSA_ILi64EEEEEENS_12float_e5m2_tENS5_IJlSB_lEEESH_SI_NS4_8TiledMMAINS4_8MMA_AtomIJNS4_10MMA_TraitsINS4_19SM100_MMA_F8F6F4_SSEJSH_SH_fSE_SE_NS4_17integral_constantINS4_4UMMA5MajorELSP_0EEESQ_NSN_INSO_7ScaleInELSR_0EEESS_EEEEEENS4_6LayoutISC_NS5_IJNSA_ILi0EEESW_SW_EEEEENS5_IJNS4_10UnderscoreESZ_SZ_EEEEENS4_13SM90_TMA_LOADENS4_14ComposedLayoutINS4_7SwizzleILi2ELi4ELi3EEENS4_18smem_ptr_flag_bitsILi8EEENSV_INS5_IJNSA_ILi8EEESF_EEENS5_IJSF_SB_EEEEEEEvNS4_8identityES12_S1C_vS1D_EENS_8epilogue10collective18CollectiveEpilogueINS1F_23Sm100TmaWarpSpecializedILi2ELi2ELi64ELb0ELb0EEEJSG_NS5_IJNSV_ISE_SB_EENSV_ISF_SB_EEEEESH_SI_SH_SI_NS1F_6fusion15FusionCallbacksIS1J_NS1N_17LinearCombinationISH_fSH_fLNS_15FloatRoundStyleE2EEESG_S1M_JEEENS4_5SM1004TMEM4LOAD26SM100_TMEM_LOAD_32dp32b64xES12_S1C_NS4_39AutoVectorizingCopyWithAssumedAlignmentILi128EEENS4_14SM90_TMA_STOREES1C_S1Y_S1Y_EEEvvEEEEvNT_6ParamsE,@function
        .size           _ZN7cutlass13device_kernelINS_4gemm6kernel13GemmUniversalIN4cute5tupleIJiiiiEEENS1_10collective13CollectiveMmaINS1_35MainloopSm100TmaUmmaWarpSpecializedILi3ELi2ELi4ENS5_IJNS4_1CILi1EEESB_SB_EEEEENS5_IJNSA_ILi128EEESE_NSA_ILi64EEEEEENS_12float_e5m2_tENS5_IJlSB_lEEESH_SI_NS4_8TiledMMAINS4_8MMA_AtomIJNS4_10MMA_TraitsINS4_19SM100_MMA_F8F6F4_SSEJSH_SH_fSE_SE_NS4_17integral_constantINS4_4UMMA5MajorELSP_0EEESQ_NSN_INSO_7ScaleInELSR_0EEESS_EEEEEENS4_6LayoutISC_NS5_IJNSA_ILi0EEESW_SW_EEEEENS5_IJNS4_10UnderscoreESZ_SZ_EEEEENS4_13SM90_TMA_LOADENS4_14ComposedLayoutINS4_7SwizzleILi2ELi4ELi3EEENS4_18smem_ptr_flag_bitsILi8EEENSV_INS5_IJNSA_ILi8EEESF_EEENS5_IJSF_SB_EEEEEEEvNS4_8identityES12_S1C_vS1D_EENS_8epilogue10collective18CollectiveEpilogueINS1F_23Sm100TmaWarpSpecializedILi2ELi2ELi64ELb0ELb0EEEJSG_NS5_IJNSV_ISE_SB_EENSV_ISF_SB_EEEEESH_SI_SH_SI_NS1F_6fusion15FusionCallbacksIS1J_NS1N_17LinearCombinationISH_fSH_fLNS_15FloatRoundStyleE2EEESG_S1M_JEEENS4_5SM1004TMEM4LOAD26SM100_TMEM_LOAD_32dp32b64xES12_S1C_NS4_39AutoVectorizingCopyWithAssumedAlignmentILi128EEENS4_14SM90_TMA_STOREES1C_S1Y_S1Y_EEEvvEEEEvNT_6ParamsE,(.L_x_140 - _ZN7cutlass13device_kernelINS_4gemm6kernel13GemmUniversalIN4cute5tupleIJiiiiEEENS1_10collective13CollectiveMmaINS1_35MainloopSm100TmaUmmaWarpSpecializedILi3ELi2ELi4ENS5_IJNS4_1CILi1EEESB_SB_EEEEENS5_IJNSA_ILi128EEESE_NSA_ILi64EEEEEENS_12float_e5m2_tENS5_IJlSB_lEEESH_SI_NS4_8TiledMMAINS4_8MMA_AtomIJNS4_10MMA_TraitsINS4_19SM100_MMA_F8F6F4_SSEJSH_SH_fSE_SE_NS4_17integral_constantINS4_4UMMA5MajorELSP_0EEESQ_NSN_INSO_7ScaleInELSR_0EEESS_EEEEEENS4_6LayoutISC_NS5_IJNSA_ILi0EEESW_SW_EEEEENS5_IJNS4_10UnderscoreESZ_SZ_EEEEENS4_13SM90_TMA_LOADENS4_14ComposedLayoutINS4_7SwizzleILi2ELi4ELi3EEENS4_18smem_ptr_flag_bitsILi8EEENSV_INS5_IJNSA_ILi8EEESF_EEENS5_IJSF_SB_EEEEEEEvNS4_8identityES12_S1C_vS1D_EENS_8epilogue10collective18CollectiveEpilogueINS1F_23Sm100TmaWarpSpecializedILi2ELi2ELi64ELb0ELb0EEEJSG_NS5_IJNSV_ISE_SB_EENSV_ISF_SB_EEEEESH_SI_SH_SI_NS1F_6fusion15FusionCallbacksIS1J_NS1N_17LinearCombinationISH_fSH_fLNS_15FloatRoundStyleE2EEESG_S1M_JEEENS4_5SM1004TMEM4LOAD26SM100_TMEM_LOAD_32dp32b64xES12_S1C_NS4_39AutoVectorizingCopyWithAssumedAlignmentILi128EEENS4_14SM90_TMA_STOREES1C_S1Y_S1Y_EEEvvEEEEvNT_6ParamsE)
        .other          _ZN7cutlass13device_kernelINS_4gemm6kernel13GemmUniversalIN4cute5tupleIJiiiiEEENS1_10collective13CollectiveMmaINS1_35MainloopSm100TmaUmmaWarpSpecializedILi3ELi2ELi4ENS5_IJNS4_1CILi1EEESB_SB_EEEEENS5_IJNSA_ILi128EEESE_NSA_ILi64EEEEEENS_12float_e5m2_tENS5_IJlSB_lEEESH_SI_NS4_8TiledMMAINS4_8MMA_AtomIJNS4_10MMA_TraitsINS4_19SM100_MMA_F8F6F4_SSEJSH_SH_fSE_SE_NS4_17integral_constantINS4_4UMMA5MajorELSP_0EEESQ_NSN_INSO_7ScaleInELSR_0EEESS_EEEEEENS4_6LayoutISC_NS5_IJNSA_ILi0EEESW_SW_EEEEENS5_IJNS4_10UnderscoreESZ_SZ_EEEEENS4_13SM90_TMA_LOADENS4_14ComposedLayoutINS4_7SwizzleILi2ELi4ELi3EEENS4_18smem_ptr_flag_bitsILi8EEENSV_INS5_IJNSA_ILi8EEESF_EEENS5_IJSF_SB_EEEEEEEvNS4_8identityES12_S1C_vS1D_EENS_8epilogue10collective18CollectiveEpilogueINS1F_23Sm100TmaWarpSpecializedILi2ELi2ELi64ELb0ELb0EEEJSG_NS5_IJNSV_ISE_SB_EENSV_ISF_SB_EEEEESH_SI_SH_SI_NS1F_6fusion15FusionCallbacksIS1J_NS1N_17LinearCombinationISH_fSH_fLNS_15FloatRoundStyleE2EEESG_S1M_JEEENS4_5SM1004TMEM4LOAD26SM100_TMEM_LOAD_32dp32b64xES12_S1C_NS4_39AutoVectorizingCopyWithAssumedAlignmentILi128EEENS4_14SM90_TMA_STOREES1C_S1Y_S1Y_EEEvvEEEEvNT_6ParamsE,@"STO_CUDA_ENTRY STV_DEFAULT"
_ZN7cutlass13device_kernelINS_4gemm6kernel13GemmUniversalIN4cute5tupleIJiiiiEEENS1_10collective13CollectiveMmaINS1_35MainloopSm100TmaUmmaWarpSpecializedILi3ELi2ELi4ENS5_IJNS4_1CILi1EEESB_SB_EEEEENS5_IJNSA_ILi128EEESE_NSA_ILi64EEEEEENS_12float_e5m2_tENS5_IJlSB_lEEESH_SI_NS4_8TiledMMAINS4_8MMA_AtomIJNS4_10MMA_TraitsINS4_19SM100_MMA_F8F6F4_SSEJSH_SH_fSE_SE_NS4_17integral_constantINS4_4UMMA5MajorELSP_0EEESQ_NSN_INSO_7ScaleInELSR_0EEESS_EEEEEENS4_6LayoutISC_NS5_IJNSA_ILi0EEESW_SW_EEEEENS5_IJNS4_10UnderscoreESZ_SZ_EEEEENS4_13SM90_TMA_LOADENS4_14ComposedLayoutINS4_7SwizzleILi2ELi4ELi3EEENS4_18smem_ptr_flag_bitsILi8EEENSV_INS5_IJNSA_ILi8EEESF_EEENS5_IJSF_SB_EEEEEEEvNS4_8identityES12_S1C_vS1D_EENS_8epilogue10collective18CollectiveEpilogueINS1F_23Sm100TmaWarpSpecializedILi2ELi2ELi64ELb0ELb0EEEJSG_NS5_IJNSV_ISE_SB_EENSV_ISF_SB_EEEEESH_SI_SH_SI_NS1F_6fusion15FusionCallbacksIS1J_NS1N_17LinearCombinationISH_fSH_fLNS_15FloatRoundStyleE2EEESG_S1M_JEEENS4_5SM1004TMEM4LOAD26SM100_TMEM_LOAD_32dp32b64xES12_S1C_NS4_39AutoVectorizingCopyWithAssumedAlignmentILi128EEENS4_14SM90_TMA_STOREES1C_S1Y_S1Y_EEEvvEEEEvNT_6ParamsE:
[----:B------:R-:W1:Y:S01]  /*0000*/  LDC R1, c[0x0][0x37c] ;  /* 0x0000df00ff017b82 */ /* 0x000e620000000800 */
[----:B------:R-:W2:Y:S01]  /*0010*/  S2R R189, SR_TID.X ;  /* 0x0000000000bd7919 */ /* 0x000ea20000002100 */
[----:B------:R-:W3:Y:S01]  /*0020*/  LDCU.64 UR4, c[0x0][0x890] ;  /* 0x00011200ff0477ac */ /* 0x000ee20008000a00 */
[----:B------:R-:W-:Y:S02]  /*0030*/  PRMT R171, RZ, 0x7610, R171 ;  /* 0x00007610ffab7816 */ /* 0x000fe400000000ab */
[----:B------:R-:W-:Y:S01]  /*0040*/  ELECT P5, URZ, PT ;  /* 0x0000000000ff782f */ /* 0x000fe200038a0000 */
[----:B------:R-:W4:Y:S01]  /*0050*/  LDCU.64 UR46, c[0x0][0x358] ;  /* 0x00006b00ff2e77ac */ /* 0x000f220008000a00 */
[----:B---3--:R-:W-:-:S04]  /*0060*/  UISETP.NE.U32.AND UP0, UPT, UR4, URZ, UPT ;  /* 0x000000ff0400728c */ /* 0x008fc8000bf05070 */
[----:B------:R-:W-:Y:S01]  /*0070*/  UISETP.NE.AND.EX UP0, UPT, UR5, URZ, UPT, UP0 ;  /* 0x000000ff0500728c */ /* 0x000fe2000bf05300 */
[----:B--2---:R-:W-:-:S05]  /*0080*/  SHF.R.U32.HI R173, RZ, 0x5, R189 ;  /* 0x00000005ffad7819 */ /* 0x004fca00000116bd */
[----:B------:R-:W2:Y:S02]  /*0090*/  SHFL.IDX PT, R0, R173, RZ, 0x1f ;  /* 0x00001fffad007589 */ /* 0x000ea400000e0000 */
[----:B--2---:R-:W-:Y:S01]  /*00a0*/  R2UR UR8, R0 ;  /* 0x00000000000872ca */ /* 0x004fe200000e0000 */
[----:B-1--4-:R-:W-:-:S14]  /*00b0*/  BRA.U UP0, `(.L_x_0) ;  /* 0x00000001002c7547 */ /* 0x012fdc000b800000 */
[----:B------:R-:W1:Y:S02]  /*00c0*/  LDCU.64 UR6, c[0x0][0x888] ;  /* 0x00011100ff0677ac */ /* 0x000e640008000a00 */
[----:B-1----:R-:W-:-:S04]  /*00d0*/  UISETP.NE.U32.AND UP0, UPT, UR6, URZ, UPT ;  /* 0x000000ff0600728c */ /* 0x002fc8000bf05070 */
[----:B------:R-:W-:-:S09]  /*00e0*/  UISETP.NE.AND.EX UP0, UPT, UR7, URZ, UPT, UP0 ;  /* 0x000000ff0700728c */ /* 0x000fd2000bf05300 */
[----:B------:R-:W-:Y:S05]  /*00f0*/  BRA.U !UP0, `(.L_x_1) ;  /* 0x0000000108107547 */ /* 0x000fea000b800000 */
[----:B------:R-:W1:Y:S02]  /*0100*/  LDC.64 R2, c[0x0][0x888] ;  /* 0x00022200ff027b82 */ /* 0x000e640000000a00 */
[----:B-1----:R1:W5:Y:S01]  /*0110*/  LDG.E R81, desc[UR46][R2.64] ;  /* 0x0000002e02517981 */ /* 0x002362000c1e1900 */
[----:B------:R-:W-:Y:S01]  /*0120*/  HFMA2 R171, -RZ, RZ, 0, 5.9604644775390625e-08 ;  /* 0x00000001ffab7431 */ /* 0x000fe200000001ff */
[----:B------:R-:W-:Y:S05]  /*0130*/  BRA `(.L_x_0) ;  /* 0x00000000000c7947 */ /* 0x000fea0003800000 */
.L_x_1:
[----:B------:R-:W1:Y:S01]  /*0140*/  LDCU UR6, c[0x0][0x880] ;  /* 0x00011000ff0677ac */ /* 0x000e620008000800 */
[----:B------:R-:W-:Y:S01]  /*0150*/  HFMA2 R171, -RZ, RZ, 0, 5.9604644775390625e-08 ;  /* 0x00000001ffab7431 */ /* 0x000fe200000001ff */
[----:B-1----:R-:W-:-:S07]  /*0160*/  MOV R81, UR6 ;  /* 0x0000000600517c02 */ /* 0x002fce0008000f00 */
.L_x_0:
[----:B------:R-:W2:Y:S02]  /*0170*/  LDCU.64 UR6, c[0x0][0x8b0] ;  /* 0x00011600ff0677ac */ /* 0x000ea40008000a00 */
[----:B--2---:R-:W-:-:S04]  /*0180*/  UISETP.NE.U32.AND UP0, UPT, UR6, URZ, UPT ;  /* 0x000000ff0600728c */ /* 0x004fc8000bf05070 */
[----:B------:R-:W-:-:S09]  /*0190*/  UISETP.NE.AND.EX UP0, UPT, UR7, URZ, UPT, UP0 ;  /* 0x000000ff0700728c */ /* 0x000fd2000bf05300 */
[----:B------:R-:W-:Y:S05]  /*01a0*/  BRA.U UP0, `(.L_x_2) ;  /* 0x0000000100247547 */ /* 0x000fea000b800000 */
[----:B------:R-:W2:Y:S02]  /*01b0*/  LDCU.64 UR6, c[0x0][0x8a8] ;  /* 0x00011500ff0677ac */ /* 0x000ea40008000a00 */
[----:B--2---:R-:W-:-:S04]  /*01c0*/  UISETP.NE.U32.AND UP0, UPT, UR6, URZ, UPT ;  /* 0x000000ff0600728c */ /* 0x004fc8000bf05070 */
[----:B------:R-:W-:-:S09]  /*01d0*/  UISETP.NE.AND.EX UP0, UPT, UR7, URZ, UPT, UP0 ;  /* 0x000000ff0700728c */ /* 0x000fd2000bf05300 */
[----:B------:R-:W-:Y:S05]  /*01e0*/  BRA.U !UP0, `(.L_x_3) ;  /* 0x00000001080c7547 */ /* 0x000fea000b800000 */
[----:B------:R-:W2:Y:S02]  /*01f0*/  LDC.64 R78, c[0x0][0x8a8] ;  /* 0x00022a00ff4e7b82 */ /* 0x000ea40000000a00 */
[----:B--2---:R2:W5:Y:S01]  /*0200*/  LDG.E R78, desc[UR46][R78.64] ;  /* 0x0000002e4e4e7981 */ /* 0x004562000c1e1900 */
[----:B------:R-:W-:Y:S05]  /*0210*/  BRA `(.L_x_2) ;  /* 0x0000000000087947 */ /* 0x000fea0003800000 */
.L_x_3:
[----:B------:R-:W2:Y:S02]  /*0220*/  LDCU UR6, c[0x0][0x8a0] ;  /* 0x00011400ff0677ac */ /* 0x000ea40008000800 */
[----:B--2---:R-:W-:Y:S02]  /*0230*/  MOV R78, UR6 ;  /* 0x00000006004e7c02 */ /* 0x004fe40008000f00 */
.L_x_2:
[----:B------:R-:W-:Y:S01]  /*0240*/  IMAD.U32 R0, RZ, RZ, UR8 ;  /* 0x00000008ff007e24 */ /* 0x000fe2000f8e00ff */
[----:B------:R-:W-:Y:S04]  /*0250*/  BSSY.RECONVERGENT B0, `(.L_x_4) ;  /* 0x000000c000007945 */ /* 0x000fe80003800200 */
[C---:B------:R-:W-:Y:S02]  /*0260*/  ISETP.NE.OR P1, PT, R0.reuse, 0x1, !P5 ;  /* 0x000000010000780c */ /* 0x040fe40006f25670 */
[----:B------:R-:W-:-:S11]  /*0270*/  ISETP.NE.OR P0, PT, R0, 0x3, !P5 ;  /* 0x000000030000780c */ /* 0x000fd60006f05670 */
[----:B------:R-:W-:Y:S05]  /*0280*/  @P1 BRA `(.L_x_5) ;  /* 0x0000000000201947 */ /* 0x000fea0003800000 */
[----:B------:R-:W3:Y:S02]  /*0290*/  LDCU.64 UR6, c[0x0][0x348] ;  /* 0x00006900ff0677ac */ /* 0x000ee40008000a00 */
[----:B---3--:R-:W-:Y:S02]  /*02a0*/  UIADD3 UR10, UP1, UPT, UR6, 0x80, URZ ;  /* 0x00000080060a7890 */ /* 0x008fe4000ff3e0ff */
[----:B------:R-:W-:Y:S02]  /*02b0*/  UIADD3 UR6, UP0, UPT, UR6, 0x180, URZ ;  /* 0x0000018006067890 */ /* 0x000fe4000ff1e0ff */
[----:B------:R-:W-:Y:S02]  /*02c0*/  UIADD3.X UR11, UPT, UPT, URZ, UR7, URZ, UP1, !UPT ;  /* 0x00000007ff0b7290 */ /* 0x000fe40008ffe4ff */
[----:B------:R-:W-:-:S07]  /*02d0*/  UIADD3.X UR7, UPT, UPT, URZ, UR7, URZ, UP0, !UPT ;  /* 0x00000007ff077290 */ /* 0x000fce00087fe4ff */
[----:B------:R3:W-:Y:S02]  /*02e0*/  UTMACCTL.PF [UR10] ;  /* 0x000000000a0079b9 */ /* 0x0007e40008040000 */
[----:B------:R3:W-:Y:S02]  /*02f0*/  UTMACCTL.PF [UR6] ;  /* 0x00000000060079b9 */ /* 0x0007e40008040000 */
[----:B---3--:R-:W-:Y:S01]  /*0300*/  NOP ;  /* 0x0000000000007918 */ /* 0x008fe20000000000 */
.L_x_5:
[----:B------:R-:W-:Y:S05]  /*0310*/  BSYNC.RECONVERGENT B0 ;  /* 0x0000000000007941 */ /* 0x000fea0003800200 */
.L_x_4:
[----:B------:R-:W-:Y:S04]  /*0320*/  BSSY.RECONVERGENT B0, `(.L_x_6) ;  /* 0x000000a000007945 */ /* 0x000fe80003800200 */
        /* <DEDUP_REMOVED lines=9> */
.L_x_7:
[----:B------:R-:W-:Y:S05]  /*03c0*/  BSYNC.RECONVERGENT B0 ;  /* 0x0000000000007941 */ /* 0x000fea0003800200 */
.L_x_6:
[----:B------:R-:W3:Y:S01]  /*03d0*/  LDCU.64 UR6, c[0x0][0x888] ;  /* 0x00011100ff0677ac */ /* 0x000ee20008000a00 */
[----:B------:R-:W-:Y:S02]  /*03e0*/  UISETP.EQ.U32.AND UP1, UPT, UR4, URZ, UPT ;  /* 0x000000ff0400728c */ /* 0x000fe4000bf22070 */
[----:B------:R-:W-:Y:S02]  /*03f0*/  UPLOP3.LUT UP2, UPT, UPT, UPT, UPT, 0x80, 0x8 ;  /* 0x000000000008789c */ /* 0x000fe40003f4f070 */
[----:B---3--:R-:W-:-:S04]  /*0400*/  UISETP.NE.U32.AND UP0, UPT, UR6, URZ, UPT ;  /* 0x000000ff0600728c */ /* 0x008fc8000bf05070 */
[----:B------:R-:W-:-:S04]  /*0410*/  UISETP.NE.AND.EX UP0, UPT, UR7, URZ, UPT, UP0 ;  /* 0x000000ff0700728c */ /* 0x000fc8000bf05300 */
[----:B------:R-:W-:-:S04]  /*0420*/  UISETP.EQ.OR.EX UP3, UPT, UR5, URZ, !UP0, UP1 ;  /* 0x000000ff0500728c */ /* 0x000fc8000c762710 */
[----:B------:R-:W-:-:S05]  /*0430*/  UP2UR UR50, UPR, URZ, 0x8 ;  /* 0x00000008ff327883 */ /* 0x000fca0008000000 */
[----:B------:R-:W-:Y:S07]  /*0440*/  BRA.U !UP3, `(.L_x_8) ;  /* 0x000000010b207547 */ /* 0x000fee000b800000 */
[----:B------:R-:W-:Y:S01]  /*0450*/  UISETP.NE.U32.AND UP2, UPT, UR4, URZ, UPT ;  /* 0x000000ff0400728c */ /* 0x000fe2000bf45070 */
[----:B-----5:R-:W-:Y:S01]  /*0460*/  FSETP.NEU.AND P0, PT, R81, RZ, PT ;  /* 0x000000ff5100720b */ /* 0x020fe20003f0d000 */
[----:B------:R-:W-:Y:S02]  /*0470*/  USEL UR4, URZ, 0xffffffff, UP0 ;  /* 0xffffffffff047887 */ /* 0x000fe40008000000 */
[----:B------:R-:W-:-:S10]  /*0480*/  UISETP.NE.AND.EX UP2, UPT, UR5, URZ, UPT, UP2 ;  /* 0x000000ff0500728c */ /* 0x000fd4000bf45320 */
[----:B------:R-:W-:Y:S01]  /*0490*/  VOTEU.ANY UP1, P0 ;  /* 0x0000000000ff7886 */ /* 0x000fe20000020100 */
[----:B------:R-:W-:-:S04]  /*04a0*/  @!UP2 USEL UR4, URZ, 0xffffffff, UP1 ;  /* 0xffffffffff04a887 */ /* 0x000fc80008800000 */
[----:B------:R-:W-:-:S04]  /*04b0*/  ULOP3.LUT UR4, UR4, 0x1, URZ, 0xc0, !UPT ;  /* 0x0000000104047892 */ /* 0x000fc8000f8ec0ff */
[----:B------:R-:W-:-:S11]  /*04c0*/  UISETP.NE.U32.AND UP2, UPT, UR4, 0x1, UPT ;  /* 0x000000010400788c */ /* 0x000fd6000bf45070 */
.L_x_8:
[----:B-1----:R-:W1:Y:S01]  /*04d0*/  SHFL.IDX PT, R2, R173, RZ, 0x1f ;  /* 0x00001fffad027589 */ /* 0x002e6200000e0000 */
[----:B------:R-:W-:-:S04]  /*04e0*/  UISETP.NE.AND UP1, UPT, UR8, 0x2, UPT ;  /* 0x000000020800788c */ /* 0x000fc8000bf25270 */
[----:B------:R-:W-:Y:S01]  /*04f0*/  USEL UR6, URZ, 0x1, UP1 ;  /* 0x00000001ff067887 */ /* 0x000fe20008800000 */
[----:B-1----:R-:W-:-:S13]  /*0500*/  ISETP.NE.AND P0, PT, R2, RZ, PT ;  /* 0x000000ff0200720c */ /* 0x002fda0003f05270 */
[----:B------:R-:W-:Y:S05]  /*0510*/  @P0 BRA `(.L_x_9) ;  /* 0x0000000000400947 */ /* 0x000fea0003800000 */
[----:B------:R-:W1:Y:S01]  /*0520*/  S2UR UR5, SR_CgaCtaId ;  /* 0x00000000000579c3 */ /* 0x000e620000008800 */
[----:B------:R-:W-:Y:S01]  /*0530*/  UMOV UR7, 0x400 ;  /* 0x0000040000077882 */ /* 0x000fe20000000000 */
[----:B------:R-:W-:Y:S01]  /*0540*/  UMOV UR4, 0x1 ;  /* 0x0000000100047882 */ /* 0x000fe20000000000 */
[----:B------:R-:W-:Y:S01]  /*0550*/  ELECT P0, URZ, PT ;  /* 0x0000000000ff782f */ /* 0x000fe20003800000 */
[----:B------:R-:W-:-:S04]  /*0560*/  UIADD3 UR10, UPT, UPT, -UR4, 0x100000, URZ ;  /* 0x00100000040a7890 */ /* 0x000fc8000fffe1ff */
[----:B------:R-:W-:Y:S02]  /*0570*/  USHF.L.U32 UR11, UR10, 0xb, URZ ;  /* 0x0000000b0a0b7899 */ /* 0x000fe400080006ff */
[----:B------:R-:W-:Y:S02]  /*0580*/  USHF.L.U32 UR10, UR10, 0x1, URZ ;  /* 0x000000010a0a7899 */ /* 0x000fe400080006ff */
[----:B-1----:R-:W-:Y:S01]  /*0590*/  ULEA UR5, UR5, UR7, 0x18 ;  /* 0x0000000705057291 */ /* 0x002fe2000f8ec0ff */
[----:B------:R-:W1:Y:S11]  /*05a0*/  FENCE.VIEW.ASYNC.S ;  /* 0x00000000000073c6 */ /* 0x000e760000000000 */
[----:B-1----:R1:W3:Y:S01]  /*05b0*/  SYNCS.EXCH.64 URZ, [UR5], UR10 ;  /* 0x0000000a05ff75b2 */ /* 0x0022e20008000100 */
[----:B------:R1:W4:Y:S01]  /*05c0*/  SYNCS.EXCH.64 URZ, [UR5+0x18], UR10 ;  /* 0x0000180a05ff75b2 */ /* 0x0003220008000100 */
[----:B------:R1:W1:Y:S01]  /*05d0*/  SYNCS.EXCH.64 URZ, [UR5+0x8], UR10 ;  /* 0x0000080a05ff75b2 */ /* 0x0002620008000100 */
[----:B------:R1:W1:Y:S01]  /*05e0*/  SYNCS.EXCH.64 URZ, [UR5+0x20], UR10 ;  /* 0x0000200a05ff75b2 */ /* 0x0002620008000100 */
[----:B------:R1:W1:Y:S01]  /*05f0*/  SYNCS.EXCH.64 URZ, [UR5+0x10], UR10 ;  /* 0x0000100a05ff75b2 */ /* 0x0002620008000100 */
[----:B------:R1:W1:Y:S01]  /*0600*/  SYNCS.EXCH.64 URZ, [UR5+0x28], UR10 ;  /* 0x0000280a05ff75b2 */ /* 0x0002620008000100 */
[----:B------:R-:W-:Y:S01]  /*0610*/  NOP ;  /* 0x0000000000007918 */ /* 0x000fe20000000000 */
.L_x_9:
[----:B------:R-:W2:Y:S01]  /*0620*/  SHFL.IDX PT, R2, R173, RZ, 0x1f ;  /* 0x00001fffad027589 */ /* 0x000ea200000e0000 */
[----:B------:R-:W-:Y:S01]  /*0630*/  NOP ;  /* 0x0000000000007918 */ /* 0x000fe20000000000 */
[----:B--2---:R-:W-:-:S13]  /*0640*/  ISETP.NE.AND P0, PT, R2, 0x1, PT ;  /* 0x000000010200780c */ /* 0x004fda0003f05270 */
[----:B------:R-:W-:Y:S05]  /*0650*/  @P0 BRA `(.L_x_10) ;  /* 0x0000000000480947 */ /* 0x000fea0003800000 */
[----:B------:R-:W2:Y:S01]  /*0660*/  S2UR UR7, SR_CgaCtaId ;  /* 0x00000000000779c3 */ /* 0x000ea20000008800 */
[----:B------:R-:W-:Y:S01]  /*0670*/  UMOV UR9, 0x400 ;  /* 0x0000040000097882 */ /* 0x000fe20000000000 */
[----:B-1----:R-:W-:Y:S01]  /*0680*/  UMOV UR5, 0x20 ;  /* 0x0000002000057882 */ /* 0x002fe20000000000 */
[----:B------:R-:W-:Y:S01]  /*0690*/  UMOV UR4, 0x80 ;  /* 0x0000008000047882 */ /* 0x000fe20000000000 */
[----:B------:R-:W-:-:S04]  /*06a0*/  UIADD3 UR10, UPT, UPT, -UR5, 0x100000, URZ ;  /* 0x00100000050a7890 */ /* 0x000fc8000fffe1ff */
[----:B------:R-:W-:Y:S02]  /*06b0*/  USHF.L.U32 UR11, UR10, 0xb, URZ ;  /* 0x0000000b0a0b7899 */ /* 0x000fe400080006ff */
[----:B------:R-:W-:Y:S02]  /*06c0*/  USHF.L.U32 UR10, UR10, 0x1, URZ ;  /* 0x000000010a0a7899 */ /* 0x000fe400080006ff */
[----:B------:R-:W-:-:S04]  /*06d0*/  UIADD3 UR4, UPT, UPT, -UR4, 0x100000, URZ ;  /* 0x0010000004047890 */ /* 0x000fc8000fffe1ff */
[----:B------:R-:W-:Y:S02]  /*06e0*/  USHF.L.U32 UR5, UR4, 0xb, URZ ;  /* 0x0000000b04057899 */ /* 0x000fe400080006ff */
[----:B------:R-:W-:Y:S01]  /*06f0*/  USHF.L.U32 UR4, UR4, 0x1, URZ ;  /* 0x0000000104047899 */ /* 0x000fe200080006ff */
[----:B------:R-:W-:Y:S01]  /*0700*/  ELECT P0, URZ, PT ;  /* 0x0000000000ff782f */ /* 0x000fe20003800000 */
[----:B--2---:R-:W-:Y:S01]  /*0710*/  ULEA UR7, UR7, UR9, 0x18 ;  /* 0x0000000907077291 */ /* 0x004fe2000f8ec0ff */
[----:B------:R-:W1:Y:S11]  /*0720*/  FENCE.VIEW.ASYNC.S ;  /* 0x00000000000073c6 */ /* 0x000e760000000000 */
[----:B-1----:R2:W1:Y:S01]  /*0730*/  SYNCS.EXCH.64 URZ, [UR7+0x30], UR10 ;  /* 0x0000300a07ff75b2 */ /* 0x0024620008000100 */
[----:B------:R2:W1:Y:S01]  /*0740*/  SYNCS.EXCH.64 URZ, [UR7+0x40], UR4 ;  /* 0x0000400407ff75b2 */ /* 0x0004620008000100 */
[----:B------:R2:W1:Y:S01]  /*0750*/  SYNCS.EXCH.64 URZ, [UR7+0x38], UR10 ;  /* 0x0000380a07ff75b2 */ /* 0x0004620008000100 */
[----:B------:R2:W1:Y:S02]  /*0760*/  SYNCS.EXCH.64 URZ, [UR7+0x48], UR4 ;  /* 0x0000480407ff75b2 */ /* 0x0004640008000100 */
[----:B--2---:R-:W-:Y:S01]  /*0770*/  NOP ;  /* 0x0000000000007918 */ /* 0x004fe20000000000 */
.L_x_10:
[----:B------:R-:W2:Y:S01]  /*0780*/  SHFL.IDX PT, R2, R173, RZ, 0x1f ;  /* 0x00001fffad027589 */ /* 0x000ea200000e0000 */
[----:B------:R-:W-:Y:S01]  /*0790*/  NOP ;  /* 0x0000000000007918 */ /* 0x000fe20000000000 */
[----:B--2---:R-:W-:-:S13]  /*07a0*/  ISETP.NE.AND P0, PT, R2, 0x3, PT ;  /* 0x000000030200780c */ /* 0x004fda0003f05270 */
[----:B------:R-:W-:Y:S05]  /*07b0*/  @P0 BRA `(.L_x_11) ;  /* 0x0000000000300947 */ /* 0x000fea0003800000 */
[----:B-1----:R-:W1:Y:S01]  /*07c0*/  S2UR UR5, SR_CgaCtaId ;  /* 0x00000000000579c3 */ /* 0x002e620000008800 */
        /* <DEDUP_REMOVED lines=8> */
[----:B-1----:R2:W1:Y:S01]  /*0850*/  SYNCS.EXCH.64 URZ, [UR5+0x50], UR10 ;  /* 0x0000500a05ff75b2 */ /* 0x0024620008000100 */
[----:B------:R2:W1:Y:S02]  /*0860*/  SYNCS.EXCH.64 URZ, [UR5+0x58], UR10 ;  /* 0x0000580a05ff75b2 */ /* 0x0004640008000100 */
[----:B--2---:R-:W-:Y:S01]  /*0870*/  NOP ;  /* 0x0000000000007918 */ /* 0x004fe20000000000 */
.L_x_11:
[----:B------:R-:W2:Y:S01]  /*0880*/  SHFL.IDX PT, R2, R173, RZ, 0x1f ;  /* 0x00001fffad027589 */ /* 0x000ea200000e0000 */
[----:B------:R-:W-:Y:S01]  /*0890*/  NOP ;  /* 0x0000000000007918 */ /* 0x000fe20000000000 */
[----:B--2---:R-:W-:-:S13]  /*08a0*/  ISETP.NE.AND P0, PT, R2, 0x4, PT ;  /* 0x000000040200780c */ /* 0x004fda0003f05270 */
[----:B------:R-:W-:Y:S05]  /*08b0*/  @P0 BRA `(.L_x_12) ;  /* 0x00000000004c0947 */ /* 0x000fea0003800000 */
[----:B-1----:R-:W1:Y:S01]  /*08c0*/  S2UR UR5, SR_CgaCtaId ;  /* 0x00000000000579c3 */ /* 0x002e620000008800 */
[----:B------:R-:W-:Y:S01]  /*08d0*/  UMOV UR9, 0x100 ;  /* 0x0000010000097882 */ /* 0x000fe20000000000 */
[----:B------:R-:W-:Y:S01]  /*08e0*/  UMOV UR7, 0x400 ;  /* 0x0000040000077882 */ /* 0x000fe20000000000 */
[----:B------:R-:W-:Y:S01]  /*08f0*/  USEL UR9, UR9, 0xe0, UP2 ;  /* 0x000000e009097887 */ /* 0x000fe20009000000 */
[----:B------:R-:W-:Y:S01]  /*0900*/  UMOV UR4, 0x1 ;  /* 0x0000000100047882 */ /* 0x000fe20000000000 */
[----:B------:R-:W-:Y:S01]  /*0910*/  ELECT P0, URZ, PT ;  /* 0x0000000000ff782f */ /* 0x000fe20003800000 */
[----:B------:R-:W-:-:S04]  /*0920*/  UIADD3 UR10, UPT, UPT, -UR4, 0x100000, URZ ;  /* 0x00100000040a7890 */ /* 0x000fc8000fffe1ff */
[----:B------:R-:W-:Y:S02]  /*0930*/  USHF.L.U32 UR11, UR10, 0xb, URZ ;  /* 0x0000000b0a0b7899 */ /* 0x000fe400080006ff */
[----:B------:R-:W-:Y:S02]  /*0940*/  USHF.L.U32 UR10, UR10, 0x1, URZ ;  /* 0x000000010a0a7899 */ /* 0x000fe400080006ff */
[----:B------:R-:W-:-:S04]  /*0950*/  UIADD3 UR12, UPT, UPT, -UR9, 0x100000, URZ ;  /* 0x00100000090c7890 */ /* 0x000fc8000fffe1ff */
[----:B------:R-:W-:Y:S02]  /*0960*/  USHF.L.U32 UR13, UR12, 0xb, URZ ;  /* 0x0000000b0c0d7899 */ /* 0x000fe400080006ff */
[----:B------:R-:W-:Y:S02]  /*0970*/  USHF.L.U32 UR12, UR12, 0x1, URZ ;  /* 0x000000010c0c7899 */ /* 0x000fe400080006ff */
[----:B-1----:R-:W-:Y:S01]  /*0980*/  ULEA UR5, UR5, UR7, 0x18 ;  /* 0x0000000705057291 */ /* 0x002fe2000f8ec0ff */
[----:B------:R-:W1:Y:S11]  /*0990*/  FENCE.VIEW.ASYNC.S ;  /* 0x00000000000073c6 */ /* 0x000e760000000000 */
[----:B-1----:R2:W1:Y:S01]  /*09a0*/  SYNCS.EXCH.64 URZ, [UR5+0x60], UR10 ;  /* 0x0000600a05ff75b2 */ /* 0x0024620008000100 */
[----:B------:R2:W1:Y:S01]  /*09b0*/  SYNCS.EXCH.64 URZ, [UR5+0x70], UR12 ;  /* 0x0000700c05ff75b2 */ /* 0x0004620008000100 */
[----:B------:R2:W1:Y:S01]  /*09c0*/  SYNCS.EXCH.64 URZ, [UR5+0x68], UR10 ;  /* 0x0000680a05ff75b2 */ /* 0x0004620008000100 */
[----:B------:R2:W1:Y:S02]  /*09d0*/  SYNCS.EXCH.64 URZ, [UR5+0x78], UR12 ;  /* 0x0000780c05ff75b2 */ /* 0x0004640008000100 */
[----:B--2---:R-:W-:Y:S01]  /*09e0*/  NOP ;  /* 0x0000000000007918 */ /* 0x004fe20000000000 */
.L_x_12:
        /* <DEDUP_REMOVED lines=20> */
[----:B------:R2:W1:Y:S01]  /*0b30*/  SYNCS.EXCH.64 URZ, [UR7+0xa8], UR4 ;  /* 0x0000a80407ff75b2 */ /* 0x0004620008000100 */
[----:B------:R2:W1:Y:S01]  /*0b40*/  SYNCS.EXCH.64 URZ, [UR7+0x90], UR10 ;  /* 0x0000900a07ff75b2 */ /* 0x0004620008000100 */
[----:B------:R2:W1:Y:S01]  /*0b50*/  SYNCS.EXCH.64 URZ, [UR7+0xb0], UR4 ;  /* 0x0000b00407ff75b2 */ /* 0x0004620008000100 */
[----:B------:R2:W1:Y:S01]  /*0b60*/  SYNCS.EXCH.64 URZ, [UR7+0x98], UR10 ;  /* 0x0000980a07ff75b2 */ /* 0x0004620008000100 */
[----:B------:R2:W1:Y:S02]  /*0b70*/  SYNCS.EXCH.64 URZ, [UR7+0xb8], UR4 ;  /* 0x0000b80407ff75b2 */ /* 0x0004640008000100 */
[----:B--2---:R-:W-:Y:S01]  /*0b80*/  NOP ;  /* 0x0000000000007918 */ /* 0x004fe20000000000 */
.L_x_13:
        /* <DEDUP_REMOVED lines=18> */
.L_x_14:
[----:B-1----:R-:W1:Y:S01]  /*0cb0*/  S2UR UR5, SR_CTAID.X ;  /* 0x00000000000579c3 */ /* 0x002e620000002500 */
[----:B------:R-:W-:-:S05]  /*0cc0*/  CS2R.32 R170, SR_CgaSize ;  /* 0x0000000000aa7805 */ /* 0x000fca0000008a00 */
[----:B------:R-:W-:-:S05]  /*0cd0*/  IMAD R170, R170, -0xa0, RZ ;  /* 0xffffff60aaaa7824 */ /* 0x000fca00078e02ff */
[----:B------:R-:W-:-:S14]  /*0ce0*/  R2UR UR9, R170 ;  /* 0x00000000aa0972ca */ /* 0x000fdc00000e0000 */
[----:B------:R-:W2:Y:S01]  /*0cf0*/  LDCU UR9, c[0x0][UR9+0x2b0] ;  /* 0x00005600090977ac */ /* 0x000ea20008000800 */
[----:B------:R-:W-:Y:S01]  /*0d00*/  NOP ;  /* 0x0000000000007918 */ /* 0x000fe20000000000 */
[----:B------:R-:W-:-:S05]  /*0d10*/  CS2R.32 R170, SR_CgaSize ;  /* 0x0000000000aa7805 */ /* 0x000fca0000008a00 */
[----:B------:R-:W-:-:S05]  /*0d20*/  IMAD R170, R170, -0xa0, RZ ;  /* 0xffffff60aaaa7824 */ /* 0x000fca00078e02ff */
[----:B------:R-:W-:-:S14]  /*0d30*/  R2UR UR7, R170 ;  /* 0x00000000aa0772ca */ /* 0x000fdc00000e0000 */
[----:B------:R-:W3:Y:S01]  /*0d40*/  LDCU UR7, c[0x0][UR7+0x2b4] ;  /* 0x00005680070777ac */ /* 0x000ee20008000800 */
[----:B------:R-:W4:Y:S08]  /*0d50*/  S2UR UR4, SR_CTAID.Y ;  /* 0x00000000000479c3 */ /* 0x000f300000002600 */
[----:B------:R-:W3:Y:S01]  /*0d60*/  LDC R9, c[0x0][0xb24] ;  /* 0x0002c900ff097b82 */ /* 0x000ee20000000800 */
[----:B-1----:R-:W-:-:S02]  /*0d70*/  I2FP.F32.U32 R5, UR5 ;  /* 0x0000000500057c45 */ /* 0x002fc40008201000 */
[----:B------:R-:W-:-:S05]  /*0d80*/  CS2R.32 R3, SR_CgaSize ;  /* 0x0000000000037805 */ /* 0x000fca0000008a00 */
[----:B------:R-:W-:-:S06]  /*0d90*/  IMAD R3, R3, -0xa0, RZ ;  /* 0xffffff6003037824 */ /* 0x000fcc00078e02ff */
[----:B------:R-:W1:Y:S01]  /*0da0*/  LDC R3, c[0x0][R3+0x2a0] ;  /* 0x0000a80003037b82 */ /* 0x000e620000000800 */
[----:B------:R-:W-:Y:S01]  /*0db0*/  MOV R21, UR5 ;  /* 0x0000000500157c02 */ /* 0x000fe20008000f00 */
[----:B--2---:R-:W-:Y:S01]  /*0dc0*/  FMUL R5, R5, UR9 ;  /* 0x0000000905057c20 */ /* 0x004fe20008400000 */
[----:B----4-:R-:W-:Y:S02]  /*0dd0*/  I2FP.F32.U32 R4, UR4 ;  /* 0x0000000400047c45 */ /* 0x010fe40008201000 */
[----:B------:R-:W-:-:S05]  /*0de0*/  CS2R.32 R2, SR_CgaSize ;  /* 0x0000000000027805 */ /* 0x000fca0000008a00 */
[----:B------:R-:W-:-:S06]  /*0df0*/  IMAD R2, R2, -0xa0, RZ ;  /* 0xffffff6002027824 */ /* 0x000fcc00078e02ff */
[----:B------:R-:W2:Y:S01]  /*0e00*/  LDC R2, c[0x0][R2+0x2a4] ;  /* 0x0000a90002027b82 */ /* 0x000ea20000000800 */
[----:B------:R-:W4:Y:S01]  /*0e10*/  F2I.U32.TRUNC.NTZ R170, R5 ;  /* 0x0000000500aa7305 */ /* 0x000f22000020f000 */
[----:B------:R-:W-:Y:S01]  /*0e20*/  MOV R20, UR4 ;  /* 0x0000000400147c02 */ /* 0x000fe20008000f00 */
[----:B---3--:R-:W-:-:S05]  /*0e30*/  FMUL R4, R4, UR7 ;  /* 0x0000000704047c20 */ /* 0x008fca0008400000 */
[----:B------:R-:W-:Y:S01]  /*0e40*/  BAR.SYNC.DEFER_BLOCKING 0x0 ;  /* 0x0000000000007b1d */ /* 0x000fe20000010000 */
[----:B------:R-:W-:-:S05]  /*0e50*/  ISETP.GE.AND P0, PT, R9, 0x1, PT ;  /* 0x000000010900780c */ /* 0x000fca0003f06270 */
[----:B------:R-:W3:Y:S02]  /*0e60*/  F2I.U32.TRUNC.NTZ R147, R4 ;  /* 0x0000000400937305 */ /* 0x000ee4000020f000 */
[----:B------:R-:W2:Y:S01]  /*0e70*/  S2UR UR36, SR_CTAID.Z ;  /* 0x00000000002479c3 */ /* 0x000ea20000002700 */
[----:B----4-:R-:W-:-:S05]  /*0e80*/  IADD3 R170, PT, PT, -R170, RZ, RZ ;  /* 0x000000ffaaaa7210 */ /* 0x010fca0007ffe1ff */
[----:B-1----:R-:W-:Y:S01]  /*0e90*/  IMAD R170, R3, R170, UR5 ;  /* 0x0000000503aa7e24 */ /* 0x002fe2000f8e02aa */
[----:B---3--:R-:W-:-:S05]  /*0ea0*/  IADD3 R147, PT, PT, -R147, RZ, RZ ;  /* 0x000000ff93937210 */ /* 0x008fca0007ffe1ff */
[----:B--2---:R-:W-:Y:S01]  /*0eb0*/  IMAD R147, R2, R147, UR4 ;  /* 0x0000000402937e24 */ /* 0x004fe2000f8e0293 */
[----:B------:R-:W-:Y:S06]  /*0ec0*/  @!P0 BRA `(.L_x_15) ;  /* 0x0000000000b88947 */ /* 0x000fec0003800000 */
[----:B------:R-:W1:Y:S01]  /*0ed0*/  LDC.64 R4, c[0x0][0xb18] ;  /* 0x0002c600ff047b82 */ /* 0x000e620000000a00 */
[----:B------:R-:W-:-:S07]  /*0ee0*/  ISETP.NE.AND P0, PT, R9, 0x1, PT ;  /* 0x000000010900780c */ /* 0x000fce0003f05270 */
[----:B------:R-:W2:Y:S08]  /*0ef0*/  LDC R10, c[0x0][0xb0c] ;  /* 0x0002c300ff0a7b82 */ /* 0x000eb00000000800 */
[----:B------:R-:W3:Y:S08]  /*0f00*/  LDC R11, c[0x0][0x370] ;  /* 0x0000dc00ff0b7b82 */ /* 0x000ef00000000800 */
[----:B------:R-:W4:Y:S01]  /*0f10*/  LDC R12, c[0x0][0x374] ;  /* 0x0000dd00ff0c7b82 */ /* 0x000f220000000800 */
[----:B-1----:R-:W-:-:S07]  /*0f20*/  ISETP.NE.AND P1, PT, R4, 0x1, PT ;  /* 0x000000010400780c */ /* 0x002fce0003f25270 */
[----:B------:R-:W3:Y:S01]  /*0f30*/  LDC.64 R6, c[0x0][0xb10] ;  /* 0x0002c400ff067b82 */ /* 0x000ee20000000a00 */
[----:B--2---:R-:W-:-:S07]  /*0f40*/  ISETP.NE.AND P2, PT, R10, 0x1, PT ;  /* 0x000000010a00780c */ /* 0x004fce0003f45270 */
[----:B------:R-:W1:Y:S08]  /*0f50*/  LDC R8, c[0x0][0xb20] ;  /* 0x0002c800ff087b82 */ /* 0x000e700000000800 */
[----:B------:R-:W2:Y:S01]  /*0f60*/  LDC.64 R2, c[0x0][0xb28] ;  /* 0x0002ca00ff027b82 */ /* 0x000ea20000000a00 */
[----:B----4-:R-:W-:-:S04]  /*0f70*/  IMAD.HI.U32 R13, R12, R5, RZ ;  /* 0x000000050c0d7227 */ /* 0x010fc800078e00ff */
[----:B------:R-:W-:-:S04]  /*0f80*/  IMAD.HI.U32 R5, R20, R5, RZ ;  /* 0x0000000514057227 */ /* 0x000fc800078e00ff */
[----:B---3--:R-:W-:-:S04]  /*0f90*/  IMAD.HI.U32 R14, R11, R6, RZ ;  /* 0x000000060b0e7227 */ /* 0x008fc800078e00ff */
[C---:B------:R-:W-:Y:S01]  /*0fa0*/  IMAD.HI.U32 R16, R21.reuse, R6, RZ ;  /* 0x0000000615107227 */ /* 0x040fe200078e00ff */
[-C--:B------:R-:W-:Y:S02]  /*0fb0*/  @P2 SHF.R.U32.HI R11, RZ, R7.reuse, R14 ;  /* 0x00000007ff0b2219 */ /* 0x080fe4000001160e */
[-C--:B-1----:R-:W-:Y:S02]  /*0fc0*/  @P1 SHF.R.U32.HI R12, RZ, R8.reuse, R13 ;  /* 0x00000008ff0c1219 */ /* 0x082fe4000001160d */
[----:B------:R-:W-:Y:S02]  /*0fd0*/  SHF.R.U32.HI R5, RZ, R8, R5 ;  /* 0x00000008ff057219 */ /* 0x000fe40000011605 */
[----:B------:R-:W-:Y:S02]  /*0fe0*/  SHF.R.U32.HI R16, RZ, R7, R16 ;  /* 0x00000007ff107219 */ /* 0x000fe40000011610 */
[----:B------:R-:W-:Y:S01]  /*0ff0*/  SEL R5, R20, R5, !P1 ;  /* 0x0000000514057207 */ /* 0x000fe20004800000 */
[----:B--2---:R-:W-:Y:S01]  /*1000*/  IMAD.HI.U32 R14, R12, R2, RZ ;  /* 0x000000020c0e7227 */ /* 0x004fe200078e00ff */
[----:B------:R-:W-:-:S02]  /*1010*/  SEL R7, R21, R16, !P2 ;  /* 0x0000001015077207 */ /* 0x000fc40005000000 */
[----:B------:R-:W-:Y:S01]  /*1020*/  IADD3 R13, PT, PT, -R5, RZ, RZ ;  /* 0x000000ff050d7210 */ /* 0x000fe20007ffe1ff */
[----:B------:R-:W-:Y:S01]  /*1030*/  IMAD.HI.U32 R6, R11, R2, RZ ;  /* 0x000000020b067227 */ /* 0x000fe200078e00ff */
[----:B------:R-:W-:-:S03]  /*1040*/  @P0 SHF.R.U32.HI R12, RZ, R3, R14 ;  /* 0x00000003ff0c0219 */ /* 0x000fc6000001160e */
[----:B------:R-:W-:Y:S01]  /*1050*/  IMAD R13, R4, R13, R20 ;  /* 0x0000000d040d7224 */ /* 0x000fe200078e0214 */
[----:B------:R-:W-:Y:S01]  /*1060*/  @P0 SHF.R.U32.HI R11, RZ, R3, R6 ;  /* 0x00000003ff0b0219 */ /* 0x000fe20000011606 */
[----:B------:R-:W-:-:S04]  /*1070*/  IMAD R12, R12, R9, RZ ;  /* 0x000000090c0c7224 */ /* 0x000fc800078e02ff */
[----:B------:R-:W-:Y:S01]  /*1080*/  IMAD R6, R11, R9, RZ ;  /* 0x000000090b067224 */ /* 0x000fe200078e02ff */
[----:B------:R-:W-:-:S04]  /*1090*/  ISETP.GE.AND P1, PT, R5, R12, PT ;  /* 0x0000000c0500720c */ /* 0x000fc80003f26270 */
[----:B------:R-:W-:Y:S01]  /*10a0*/  ISETP.GE.OR P1, PT, R7, R6, P1 ;  /* 0x000000060700720c */ /* 0x000fe20000f26670 */
[----:B------:R-:W-:-:S05]  /*10b0*/  IMAD.HI.U32 R6, R5, R2, RZ ;  /* 0x0000000205067227 */ /* 0x000fca00078e00ff */
[----:B------:R-:W-:-:S04]  /*10c0*/  SHF.R.U32.HI R6, RZ, R3, R6 ;  /* 0x00000003ff067219 */ /* 0x000fc80000011606 */
[----:B------:R-:W-:-:S03]  /*10d0*/  SEL R6, R5, R6, !P0 ;  /* 0x0000000605067207 */ /* 0x000fc60004000000 */
[----:B------:R-:W-:Y:S01]  /*10e0*/  @!P1 IMAD.HI.U32 R8, R7, R2, RZ ;  /* 0x0000000207089227 */ /* 0x000fe200078e00ff */
[----:B------:R-:W-:-:S04]  /*10f0*/  IADD3 R2, PT, PT, -R6, RZ, RZ ;  /* 0x000000ff06027210 */ /* 0x000fc80007ffe1ff */
[----:B------:R-:W-:Y:S01]  /*1100*/  @!P1 SHF.R.U32.HI R8, RZ, R3, R8 ;  /* 0x00000003ff089219 */ /* 0x000fe20000011608 */
[----:B------:R-:W-:-:S03]  /*1110*/  IMAD R2, R9, R2, R5 ;  /* 0x0000000209027224 */ /* 0x000fc600078e0205 */
[----:B------:R-:W-:-:S05]  /*1120*/  @!P1 SEL R3, R7, R8, !P0 ;  /* 0x0000000807039207 */ /* 0x000fca0004000000 */
[--C-:B------:R-:W-:Y:S02]  /*1130*/  @!P1 IMAD.IADD R6, R6, 0x1, -R3.reuse ;  /* 0x0000000106069824 */ /* 0x100fe400078e0a03 */
[----:B------:R-:W-:Y:S01]  /*1140*/  @!P1 IMAD R3, R2, R11, R3 ;  /* 0x0000000b02039224 */ /* 0x000fe200078e0203 */
[----:B------:R-:W-:Y:S01]  /*1150*/  IADD3 R2, PT, PT, -R7, RZ, RZ ;  /* 0x000000ff07027210 */ /* 0x000fe20007ffe1ff */
[----:B------:R-:W-:Y:S02]  /*1160*/  @!P1 IMAD R5, R6, R9, R7 ;  /* 0x0000000906059224 */ /* 0x000fe400078e0207 */
[----:B------:R-:W-:Y:S02]  /*1170*/  @!P1 IMAD.MOV.U32 R7, RZ, RZ, R3 ;  /* 0x000000ffff079224 */ /* 0x000fe400078e0003 */
[----:B------:R-:W-:Y:S02]  /*1180*/  IMAD R2, R10, R2, R21 ;  /* 0x000000020a027224 */ /* 0x000fe400078e0215 */
[----:B------:R-:W-:-:S02]  /*1190*/  IMAD R20, R5, R4, R13 ;  /* 0x0000000405147224 */ /* 0x000fc400078e020d */
[----:B------:R-:W-:Y:S02]  /*11a0*/  IMAD R21, R7, R10, R2 ;  /* 0x0000000a07157224 */ /* 0x000fe400078e0202 */
.L_x_15:
[----:B------:R-:W1:Y:S01]  /*11b0*/  LDCU UR4, c[0x0][0xb30] ;  /* 0x00016600ff0477ac */ /* 0x000e620008000800 */
[----:B------:R-:W2:Y:S08]  /*11c0*/  S2UR UR37, SR_CgaCtaId ;  /* 0x00000000002579c3 */ /* 0x000eb00000008800 */
[----:B------:R-:W3:Y:S01]  /*11d0*/  LDC R72, c[0x0][0xb24] ;  /* 0x0002c900ff487b82 */ /* 0x000ee20000000800 */
[----:B-1----:R-:W-:-:S09]  /*11e0*/  UISETP.NE.AND UP1, UPT, UR4, 0x1, UPT ;  /* 0x000000010400788c */ /* 0x002fd2000bf25270 */
[----:B--2---:R-:W-:Y:S05]  /*11f0*/  BRA.U UP1, `(.L_x_16) ;  /* 0x0000000101407547 */ /* 0x004fea000b800000 */
[----:B------:R-:W1:Y:S08]  /*1200*/  LDC.64 R4, c[0x0][0xb10] ;  /* 0x0002c400ff047b82 */ /* 0x000e700000000a00 */
[----:B------:R-:W2:Y:S08]  /*1210*/  LDC.64 R2, c[0x0][0xb18] ;  /* 0x0002c600ff027b82 */ /* 0x000eb00000000a00 */
[----:B------:R-:W4:Y:S08]  /*1220*/  LDC R6, c[0x0][0xb20] ;  /* 0x0002c800ff067b82 */ /* 0x000f300000000800 */
[----:B------:R-:W3:Y:S01]  /*1230*/  LDC R8, c[0x0][0xb0c] ;  /* 0x0002c300ff087b82 */ /* 0x000ee20000000800 */
[----:B-1----:R-:W-:-:S05]  /*1240*/  IMAD.HI.U32 R4, R21, R4, RZ ;  /* 0x0000000415047227 */ /* 0x002fca00078e00ff */
[----:B------:R-:W-:Y:S01]  /*1250*/  SHF.R.U32.HI R4, RZ, R5, R4 ;  /* 0x00000005ff047219 */ /* 0x000fe20000011604 */
[----:B--2---:R-:W-:Y:S01]  /*1260*/  IMAD.HI.U32 R3, R20, R3, RZ ;  /* 0x0000000314037227 */ /* 0x004fe200078e00ff */
[----:B------:R-:W-:-:S04]  /*1270*/  ISETP.NE.AND P0, PT, R2, 0x1, PT ;  /* 0x000000010200780c */ /* 0x000fc80003f05270 */
[----:B----4-:R-:W-:-:S04]  /*1280*/  SHF.R.U32.HI R3, RZ, R6, R3 ;  /* 0x00000006ff037219 */ /* 0x010fc80000011603 */
[----:B------:R-:W-:Y:S02]  /*1290*/  SEL R3, R20, R3, !P0 ;  /* 0x0000000314037207 */ /* 0x000fe40004000000 */
[----:B---3--:R-:W-:-:S04]  /*12a0*/  ISETP.NE.AND P1, PT, R8, 0x1, PT ;  /* 0x000000010800780c */ /* 0x008fc80003f25270 */
[----:B------:R-:W-:-:S05]  /*12b0*/  SEL R4, R21, R4, !P1 ;  /* 0x0000000415047207 */ /* 0x000fca0004800000 */
[----:B------:R-:W-:Y:S02]  /*12c0*/  IMAD.IADD R5, R3, 0x1, -R4 ;  /* 0x0000000103057824 */ /* 0x000fe400078e0a04 */
[----:B------:R-:W-:Y:S02]  /*12d0*/  IMAD.IADD R3, R4, 0x1, -R3 ;  /* 0x0000000104037824 */ /* 0x000fe400078e0a03 */
[----:B------:R-:W-:Y:S02]  /*12e0*/  IMAD R21, R5, R8, R21 ;  /* 0x0000000805157224 */ /* 0x000fe400078e0215 */
[----:B------:R-:W-:-:S07]  /*12f0*/  IMAD R20, R3, R2, R20 ;  /* 0x0000000203147224 */ /* 0x000fce00078e0214 */
.L_x_16:
[----:B------:R-:W-:Y:S01]  /*1300*/  BAR.SYNC.DEFER_BLOCKING 0x0 ;  /* 0x0000000000007b1d */ /* 0x000fe20000010000 */
[----:B------:R-:W-:Y:S01]  /*1310*/  UISETP.NE.AND UP1, UPT, UR8, 0x2, UPT ;  /* 0x000000020800788c */ /* 0x000fe2000bf25270 */
[----:B------:R-:W-:Y:S02]  /*1320*/  ISETP.NE.OR P5, PT, R0, 0x2, !P5 ;  /* 0x000000020000780c */ /* 0x000fe40006fa5670 */
[----:B------:R-:W-:-:S06]  /*1330*/  LOP3.LUT R2, R189, 0x1f, RZ, 0xc0, !PT ;  /* 0x0000001fbd027812 */ /* 0x000fcc00078ec0ff */
[----:B------:R-:W-:Y:S05]  /*1340*/  BRA.U UP1, `(.L_x_17) ;  /* 0x0000001101307547 */ /* 0x000fea000b800000 */
[----:B------:R-:W1:Y:S01]  /*1350*/  LDCU UR13, c[0x0][0x38c] ;  /* 0x00007180ff0d77ac */ /* 0x000e620008000800 */
[----:B------:R-:W2:Y:S01]  /*1360*/  LDC R9, c[0x0][0x370] ;  /* 0x0000dc00ff097b82 */ /* 0x000ea20000000800 */
[----:B------:R-:W-:Y:S01]  /*1370*/  PLOP3.LUT P1, PT, PT, PT, UP2, 0x80, 0x8 ;  /* 0x000000000008781c */ /* 0x000fe20003f2f028 */
[----:B------:R-:W-:Y:S01]  /*1380*/  IMAD.MOV.U32 R15, RZ, RZ, 0x1 ;  /* 0x00000001ff0f7424 */ /* 0x000fe200078e00ff */
[----:B------:R-:W-:Y:S01]  /*1390*/  ISETP.EQ.OR P4, PT, R2, RZ, P5 ;  /* 0x000000ff0200720c */ /* 0x000fe20002f82670 */
[----:B------:R-:W-:Y:S01]  /*13a0*/  IMAD.MOV.U32 R14, RZ, RZ, RZ ;  /* 0x000000ffff0e7224 */ /* 0x000fe200078e00ff */
[----:B------:R-:W-:Y:S02]  /*13b0*/  PLOP3.LUT P1, PT, P1, PT, PT, 0x8, 0x80 ;  /* 0x000000000080781c */ /* 0x000fe40000f2e170 */
[----:B------:R-:W-:Y:S01]  /*13c0*/  CS2R R12, SRZ ;  /* 0x00000000000c7805 */ /* 0x000fe2000001ff00 */
[----:B------:R-:W-:Y:S01]  /*13d0*/  IMAD.MOV.U32 R10, RZ, RZ, 0x1 ;  /* 0x00000001ff0a7424 */ /* 0x000fe200078e00ff */
[----:B------:R-:W4:Y:S01]  /*13e0*/  LDC R0, c[0x0][0x374] ;  /* 0x0000dd00ff007b82 */ /* 0x000f220000000800 */
[----:B------:R-:W2:Y:S01]  /*13f0*/  LDCU.64 UR22, c[0x0][0x348] ;  /* 0x00006900ff1677ac */ /* 0x000ea20008000a00 */
[----:B------:R-:W-:Y:S01]  /*1400*/  UMOV UR6, URZ ;  /* 0x000000ff00067c82 */ /* 0x000fe20008000000 */
[----:B-1----:R-:W-:-:S04]  /*1410*/  UIADD3 UR5, UPT, UPT, UR13, 0x3f, URZ ;  /* 0x0000003f0d057890 */ /* 0x002fc8000fffe0ff */
[----:B------:R-:W-:-:S04]  /*1420*/  USHF.R.S32.HI UR4, URZ, 0x1f, UR5 ;  /* 0x0000001fff047899 */ /* 0x000fc80008011405 */
[----:B------:R-:W-:-:S04]  /*1430*/  ULEA.HI UR4, UR4, UR5, URZ, 0x6 ;  /* 0x0000000504047291 */ /* 0x000fc8000f8f30ff */
[----:B------:R-:W-:Y:S02]  /*1440*/  USHF.R.S32.HI UR15, URZ, 0x6, UR4 ;  /* 0x00000006ff0f7899 */ /* 0x000fe40008011404 */
[----:B------:R-:W-:Y:S02]  /*1450*/  UIADD3 UR4, UPT, UPT, UR13, -0x1, URZ ;  /* 0xffffffff0d047890 */ /* 0x000fe4000fffe0ff */
[----:B------:R-:W-:Y:S02]  /*1460*/  UISETP.LT.U32.AND UP0, UPT, UR15, 0x3, UPT ;  /* 0x000000030f00788c */ /* 0x000fe4000bf01070 */
[----:B------:R-:W-:Y:S02]  /*1470*/  UISETP.GE.U32.AND UP1, UPT, UR4, -0x7f, UPT ;  /* 0xffffff810400788c */ /* 0x000fe4000bf26070 */
[----:B------:R-:W-:Y:S02]  /*1480*/  USEL UR14, UR15, 0x3, UP0 ;  /* 0x000000030f0e7887 */ /* 0x000fe40008000000 */
[----:B------:R-:W-:-:S02]  /*1490*/  UIADD3 UR13, UPT, UPT, UR13, 0x7e, URZ ;  /* 0x0000007e0d0d7890 */ /* 0x000fc4000fffe0ff */
[----:B------:R-:W-:Y:S02]  /*14a0*/  UIADD3 UR5, UPT, UPT, UR14, -0x1, URZ ;  /* 0xffffffff0e057890 */ /* 0x000fe4000fffe0ff */
[----:B------:R-:W-:-:S03]  /*14b0*/  UIADD3 UR7, UPT, UPT, UR15, -UR14, URZ ;  /* 0x8000000e0f077290 */ /* 0x000fc6000fffe0ff */
[----:B------:R-:W-:-:S04]  /*14c0*/  @UP1 UIADD3 UR5, UPT, UPT, UR14, URZ, URZ ;  /* 0x000000ff0e051290 */ /* 0x000fc8000fffe0ff */
[----:B--2---:R-:W-:-:S12]  /*14d0*/  UIADD3 UR5, UPT, UPT, UR5, 0x1, URZ ;  /* 0x0000000105057890 */ /* 0x004fd8000fffe0ff */
.L_x_35:
[----:B------:R-:W-:Y:S01]  /*14e0*/  UISETP.NE.AND UP0, UPT, UR37, URZ, UPT ;  /* 0x000000ff2500728c */ /* 0x000fe2000bf05270 */
[----:B------:R-:W1:Y:S08]  /*14f0*/  S2UR UR37, SR_CgaCtaId ;  /* 0x00000000002579c3 */ /* 0x000e700000008800 */
[----:B------:R-:W-:Y:S05]  /*1500*/  BRA.U UP0, `(.L_x_18) ;  /* 0x0000000100347547 */ /* 0x000fea000b800000 */
[----:B------:R-:W2:Y:S01]  /*1510*/  S2R R2, SR_CgaCtaId ;  /* 0x0000000000027919 */ /* 0x000ea20000008800 */
[----:B------:R-:W-:-:S04]  /*1520*/  MOV R3, 0x400 ;  /* 0x0000040000037802 */ /* 0x000fc80000000f00 */
[----:B--2---:R-:W-:Y:S02]  /*1530*/  LEA R3, R2, R3, 0x18 ;  /* 0x0000000302037211 */ /* 0x004fe400078ec0ff */
[----:B------:R-:W-:-:S03]  /*1540*/  SHF.L.U32 R2, R10, 0x1f, RZ ;  /* 0x0000001f0a027819 */ /* 0x000fc600000006ff */
[----:B------:R-:W-:-:S04]  /*1550*/  IMAD R3, R12, 0x8, R3 ;  /* 0x000000080c037824 */ /* 0x000fc800078e0203 */
[----:B------:R-:W2:Y:S02]  /*1560*/  SYNCS.PHASECHK.TRANS64.TRYWAIT P0, [R3+URZ+0xd0], R2 ;  /* 0x0000d002030075a7 */ /* 0x000ea400080011ff */
[----:B--2---:R-:W-:Y:S05]  /*1570*/  @!P0 BRA `(.L_x_19) ;  /* 0x0000006800b88947 */ /* 0x004fea0003800000 */
.L_x_105:
[----:B------:R-:W-:Y:S01]  /*1580*/  VIADD R12, R12, 0x1 ;  /* 0x000000010c0c7836 */ /* 0x000fe20000000000 */
[----:B------:R2:W-:Y:S04]  /*1590*/  SYNCS.ARRIVE.TRANS64.A1T0 RZ, [R3+URZ+0xc0], RZ ;  /* 0x0000c0ff03ff79a7 */ /* 0x0005e800081000ff */
[----:B------:R-:W-:-:S04]  /*15a0*/  ISETP.NE.AND P0, PT, R12, 0x2, PT ;  /* 0x000000020c00780c */ /* 0x000fc80003f05270 */
[----:B------:R-:W-:Y:S02]  /*15b0*/  SEL R12, R12, RZ, P0 ;  /* 0x000000ff0c0c7207 */ /* 0x000fe40000000000 */
[----:B--2---:R-:W-:-:S04]  /*15c0*/  SEL R3, RZ, 0x1, P0 ;  /* 0x00000001ff037807 */ /* 0x004fc80000000000 */
[----:B------:R-:W-:-:S07]  /*15d0*/  LOP3.LUT R10, R10, R3, RZ, 0x3c, !PT ;  /* 0x000000030a0a7212 */ /* 0x000fce00078e3cff */
.L_x_18:
[----:B------:R-:W-:Y:S01]  /*15e0*/  UMOV UR4, 0x400 ;  /* 0x0000040000047882 */ /* 0x000fe20000000000 */
[----:B------:R-:W-:Y:S01]  /*15f0*/  SHF.L.U32 R2, R15, 0x1f, RZ ;  /* 0x0000001f0f027819 */ /* 0x000fe200000006ff */
[----:B-1----:R-:W-:Y:S01]  /*1600*/  ULEA UR4, UR37, UR4, 0x18 ;  /* 0x0000000425047291 */ /* 0x002fe2000f8ec0ff */
[----:B------:R-:W-:Y:S01]  /*1610*/  R2UR UR35, R21 ;  /* 0x00000000152372ca */ /* 0x000fe200000e0000 */
[----:B------:R-:W-:Y:S01]  /*1620*/  UISETP.GE.U32.AND UP0, UPT, UR13, 0x7f, UPT ;  /* 0x0000007f0d00788c */ /* 0x000fe2000bf06070 */
[----:B------:R-:W-:Y:S01]  /*1630*/  R2UR UR11, R20 ;  /* 0x00000000140b72ca */ /* 0x000fe200000e0000 */
[----:B------:R-:W-:Y:S01]  /*1640*/  ULEA UR8, UR6, UR4, 0x3 ;  /* 0x0000000406087291 */ /* 0x000fe2000f8e18ff */
[----:B------:R-:W-:-:S08]  /*1650*/  UMOV UR24, URZ ;  /* 0x000000ff00187c82 */ /* 0x000fd00008000000 */
[----:B------:R1:W2:Y:S01]  /*1660*/  SYNCS.PHASECHK.TRANS64.TRYWAIT P0, [UR8+0x18], R2 ;  /* 0x00001802ff0075a7 */ /* 0x0002a20008001108 */
[----:B------:R-:W-:Y:S02]  /*1670*/  USHF.L.U32 UR35, UR35, 0x7, URZ ;  /* 0x0000000723237899 */ /* 0x000fe400080006ff */
[----:B------:R-:W-:Y:S01]  /*1680*/  USHF.L.U32 UR11, UR11, 0x7, URZ ;  /* 0x000000070b0b7899 */ /* 0x000fe200080006ff */
[----:B------:R-:W-:Y:S11]  /*1690*/  BRA.U !UP0, `(.L_x_20) ;  /* 0x0000000108a47547 */ /* 0x000ff6000b800000 */
[----:B------:R-:W-:Y:S01]  /*16a0*/  UMOV UR16, URZ ;  /* 0x000000ff00107c82 */ /* 0x000fe20008000000 */
[----:B------:R-:W-:-:S05]  /*16b0*/  UMOV UR17, UR6 ;  /* 0x0000000600117c82 */ /* 0x000fca0008000000 */
.L_x_25:
[----:B-1----:R-:W-:Y:S01]  /*16c0*/  ULEA UR33, UR17, UR4, 0x3 ;  /* 0x0000000411217291 */ /* 0x002fe2000f8e18ff */
[----:B--2---:R-:W-:Y:S01]  /*16d0*/  @!P5 MOV R3, 0x4000 ;  /* 0x000040000003d802 */ /* 0x004fe20000000f00 */
[----:B--2---:R-:W-:Y:S10]  /*16e0*/  @P0 BRA `(.L_x_21) ;  /* 0x00000000000c0947 */ /* 0x004ff40003800000 */
[----:B------:R-:W-:-:S04]  /*16f0*/  SHF.L.U32 R5, R15, 0x1f, RZ ;  /* 0x0000001f0f057819 */ /* 0x000fc800000006ff */
[----:B------:R-:W2:Y:S02]  /*1700*/  SYNCS.PHASECHK.TRANS64.TRYWAIT P0, [UR33+0x18], R5 ;  /* 0x00001805ff0075a7 */ /* 0x000ea40008001121 */
[----:B--2---:R-:W-:Y:S05]  /*1710*/  @!P0 BRA `(.L_x_22) ;  /* 0x0000006800648947 */ /* 0x004fea0003800000 */
.L_x_21:
[----:B------:R2:W-:Y:S01]  /*1720*/  @!P5 SYNCS.ARRIVE.TRANS64 RZ, [UR33], R3 ;  /* 0x00000003ffffd9a7 */ /* 0x0005e20008000021 */
[----:B------:R-:W-:Y:S04]  /*1730*/  BSSY.RECONVERGENT B0, `(.L_x_23) ;  /* 0x0000003000007945 */ /* 0x000fe80003800200 */
[----:B------:R-:W-:Y:S05]  /*1740*/  @P4 BRA `(.L_x_24) ;  /* 0x0000000000044947 */ /* 0x000fea0003800000 */
[----:B------:R-:W-:Y:S05]  /*1750*/  BPT.TRAP 0x1 ;  /* 0x000000040000795c */ /* 0x000fea0000300000 */
.L_x_24:
[----:B------:R-:W-:Y:S05]  /*1760*/  BSYNC.RECONVERGENT B0 ;  /* 0x0000000000007941 */ /* 0x000fea0003800200 */
.L_x_23:
[----:B------:R-:W-:Y:S02]  /*1770*/  UIADD3 UR6, UPT, UPT, UR17, 0x1, URZ ;  /* 0x0000000111067890 */ /* 0x000fe4000fffe0ff */
[----:B------:R-:W-:Y:S02]  /*1780*/  UIADD3 UR26, UP1, UPT, UR22, 0x80, URZ ;  /* 0x00000080161a7890 */ /* 0x000fe4000ff3e0ff */
[----:B------:R-:W-:Y:S02]  /*1790*/  UISETP.NE.AND UP0, UPT, UR6, 0x3, UPT ;  /* 0x000000030600788c */ /* 0x000fe4000bf05270 */
[----:B------:R-:W-:Y:S02]  /*17a0*/  USHF.L.U32 UR34, UR16, 0x6, URZ ;  /* 0x0000000610227899 */ /* 0x000fe400080006ff */
[----:B------:R-:W-:Y:S02]  /*17b0*/  USEL UR9, URZ, 0x1, UP0 ;  /* 0x00000001ff097887 */ /* 0x000fe40008000000 */
[----:B------:R-:W-:-:S02]  /*17c0*/  USEL UR6, UR6, URZ, UP0 ;  /* 0x000000ff06067287 */ /* 0x000fc40008000000 */
[----:B------:R-:W-:Y:S02]  /*17d0*/  UIADD3 UR20, UP0, UPT, UR22, 0x180, URZ ;  /* 0x0000018016147890 */ /* 0x000fe4000ff1e0ff */
[----:B------:R-:W-:Y:S01]  /*17e0*/  ULEA UR8, UR6, UR4, 0x3 ;  /* 0x0000000406087291 */ /* 0x000fe2000f8e18ff */
[----:B------:R-:W-:Y:S01]  /*17f0*/  LOP3.LUT R15, R15, UR9, RZ, 0x3c, !PT ;  /* 0x000000090f0f7c12 */ /* 0x000fe2000f8e3cff */
[----:B------:R-:W-:Y:S02]  /*1800*/  UIADD3.X UR27, UPT, UPT, URZ, UR23, URZ, UP1, !UPT ;  /* 0x00000017ff1b7290 */ /* 0x000fe40008ffe4ff */
[----:B------:R-:W-:Y:S01]  /*1810*/  UIADD3.X UR21, UPT, UPT, URZ, UR23, URZ, UP0, !UPT ;  /* 0x00000017ff157290 */ /* 0x000fe200087fe4ff */
[----:B-1----:R-:W-:Y:S01]  /*1820*/  SHF.L.U32 R2, R15, 0x1f, RZ ;  /* 0x0000001f0f027819 */ /* 0x002fe200000006ff */
[----:B------:R-:W-:Y:S01]  /*1830*/  UMOV UR18, 0x0 ;  /* 0x0000000000127882 */ /* 0x000fe20000000000 */
[----:B------:R-:W-:Y:S01]  /*1840*/  UMOV UR19, 0x10000000 ;  /* 0x1000000000137882 */ /* 0x000fe20000000000 */
[----:B------:R-:W-:Y:S01]  /*1850*/  UMOV UR12, UR36 ;  /* 0x00000024000c7c82 */ /* 0x000fe20008000000 */
[----:B------:R1:W1:Y:S01]  /*1860*/  SYNCS.PHASECHK.TRANS64.TRYWAIT P0, [UR8+0x18], R2 ;  /* 0x00001802ff0075a7 */ /* 0x0002620008001108 */
[----:B------:R-:W-:Y:S01]  /*1870*/  ULEA UR8, UR17, UR4, 0xd ;  /* 0x0000000411087291 */ /* 0x000fe2000f8e68ff */
[----:B------:R-:W-:Y:S01]  /*1880*/  UMOV UR9, UR33 ;  /* 0x0000002100097c82 */ /* 0x000fe20008000000 */
[----:B------:R-:W-:-:S02]  /*1890*/  UMOV UR10, UR34 ;  /* 0x00000022000a7c82 */ /* 0x000fc40008000000 */
[----:B------:R-:W-:Y:S02]  /*18a0*/  UIADD3 UR32, UPT, UPT, UR8, 0x8400, URZ ;  /* 0x0000840008207890 */ /* 0x000fe4000fffe0ff */
[----:B------:R-:W-:Y:S02]  /*18b0*/  UIADD3 UR8, UPT, UPT, UR8, 0xe400, URZ ;  /* 0x0000e40008087890 */ /* 0x000fe4000fffe0ff */
[----:B------:R-:W-:Y:S01]  /*18c0*/  UIADD3 UR16, UPT, UPT, UR16, 0x1, URZ ;  /* 0x0000000110107890 */ /* 0x000fe2000fffe0ff */
[----:B------:R-:W-:Y:S01]  /*18d0*/  UMOV UR24, UR5 ;  /* 0x0000000500187c82 */ /* 0x000fe20008000000 */
[----:B------:R-:W-:Y:S02]  /*18e0*/  UMOV UR17, UR6 ;  /* 0x0000000600117c82 */ /* 0x000fe40008000000 */
[----:B------:R-:W-:Y:S01]  /*18f0*/  UISETP.NE.AND UP0, UPT, UR16, UR5, UPT ;  /* 0x000000051000728c */ /* 0x000fe2000bf05270 */
[----:B------:R1:W-:Y:S02]  /*1900*/  UTMALDG.3D [UR32], [UR26], desc[UR18] ;  /* 0x000012201a0075b4 */ /* 0x0003e40008011000 */
[----:B------:R1:W-:Y:S06]  /*1910*/  UTMALDG.3D [UR8], [UR20], desc[UR18] ;  /* 0x00001208140075b4 */ /* 0x0003ec0008011000 */
[----:B------:R-:W-:Y:S05]  /*1920*/  BRA.U UP0, `(.L_x_25) ;  /* 0xfffffffd00647547 */ /* 0x000fea000b83ffff */
.L_x_20:
[----:B-1----:R-:W-:Y:S01]  /*1930*/  ULEA UR8, UR6, UR4, 0x3 ;  /* 0x0000000406087291 */ /* 0x002fe2000f8e18ff */
[----:B------:R-:W-:Y:S01]  /*1940*/  SHF.L.U32 R2, R15, 0x1f, RZ ;  /* 0x0000001f0f027819 */ /* 0x000fe200000006ff */
[----:B------:R-:W-:Y:S01]  /*1950*/  @!P1 SYNCS.ARRIVE.TRANS64.A1T0 RZ, [UR4+0x58], RZ ;  /* 0x000058ffffff99a7 */ /* 0x000fe20008100004 */
[----:B------:R-:W-:-:S06]  /*1960*/  UISETP.GT.AND UP0, UPT, UR15, UR14, UPT ;  /* 0x0000000e0f00728c */ /* 0x000fcc000bf04270 */
[----:B--2---:R1:W2:Y:S03]  /*1970*/  SYNCS.PHASECHK.TRANS64.TRYWAIT P0, [UR8+0x18], R2 ;  /* 0x00001802ff0075a7 */ /* 0x0042a60008001108 */
[----:B------:R-:W-:Y:S05]  /*1980*/  BRA.U !UP0, `(.L_x_26) ;  /* 0x0000000108a87547 */ /* 0x000fea000b800000 */
[----:B------:R-:W-:Y:S01]  /*1990*/  UIADD3 UR21, UPT, UPT, UR7, UR24, URZ ;  /* 0x0000001807157290 */ /* 0x000fe2000fffe0ff */
[----:B------:R-:W-:-:S11]  /*19a0*/  UMOV UR25, UR6 ;  /* 0x0000000600197c82 */ /* 0x000fd60008000000 */
.L_x_31:
[----:B-1----:R-:W-:Y:S01]  /*19b0*/  ULEA UR17, UR25, UR4, 0x3 ;  /* 0x0000000419117291 */ /* 0x002fe2000f8e18ff */
[----:B--2---:R-:W-:Y:S01]  /*19c0*/  @!P5 MOV R3, 0x4000 ;  /* 0x000040000003d802 */ /* 0x004fe20000000f00 */
[----:B--2---:R-:W-:Y:S10]  /*19d0*/  @P0 BRA `(.L_x_27) ;  /* 0x00000000000c0947 */ /* 0x004ff40003800000 */
[----:B------:R-:W-:-:S04]  /*19e0*/  SHF.L.U32 R5, R15, 0x1f, RZ ;  /* 0x0000001f0f057819 */ /* 0x000fc800000006ff */
[----:B------:R-:W2:Y:S02]  /*19f0*/  SYNCS.PHASECHK.TRANS64.TRYWAIT P0, [UR17+0x18], R5 ;  /* 0x00001805ff0075a7 */ /* 0x000ea40008001111 */
[----:B--2---:R-:W-:Y:S05]  /*1a00*/  @!P0 BRA `(.L_x_28) ;  /* 0x0000006400c08947 */ /* 0x004fea0003800000 */
.L_x_27:
[----:B------:R2:W-:Y:S01]  /*1a10*/  @!P5 SYNCS.ARRIVE.TRANS64 RZ, [UR17], R3 ;  /* 0x00000003ffffd9a7 */ /* 0x0005e20008000011 */
[----:B------:R-:W-:Y:S04]  /*1a20*/  BSSY.RECONVERGENT B0, `(.L_x_29) ;  /* 0x0000003000007945 */ /* 0x000fe80003800200 */
[----:B------:R-:W-:Y:S05]  /*1a30*/  @P4 BRA `(.L_x_30) ;  /* 0x0000000000044947 */ /* 0x000fea0003800000 */
[----:B------:R-:W-:Y:S05]  /*1a40*/  BPT.TRAP 0x1 ;  /* 0x000000040000795c */ /* 0x000fea0000300000 */
.L_x_30:
[----:B------:R-:W-:Y:S05]  /*1a50*/  BSYNC.RECONVERGENT B0 ;  /* 0x0000000000007941 */ /* 0x000fea0003800200 */
.L_x_29:
        /* <DEDUP_REMOVED lines=20> */
[----:B------:R-:W-:Y:S01]  /*1ba0*/  UIADD3 UR8, UPT, UPT, UR8, 0xe400, URZ ;  /* 0x0000e40008087890 */ /* 0x000fe2000fffe0ff */
[----:B------:R-:W-:Y:S01]  /*1bb0*/  UMOV UR9, UR17 ;  /* 0x0000001100097c82 */ /* 0x000fe20008000000 */
[----:B------:R-:W-:Y:S01]  /*1bc0*/  UMOV UR10, UR18 ;  /* 0x00000012000a7c82 */ /* 0x000fe20008000000 */
[----:B------:R-:W-:Y:S01]  /*1bd0*/  UIADD3 UR24, UPT, UPT, UR24, 0x1, URZ ;  /* 0x0000000118187890 */ /* 0x000fe2000fffe0ff */
[----:B------:R-:W-:-:S03]  /*1be0*/  UMOV UR25, UR6 ;  /* 0x0000000600197c82 */ /* 0x000fc60008000000 */
[----:B------:R1:W-:Y:S01]  /*1bf0*/  UTMALDG.3D [UR16], [UR30], desc[UR26] ;  /* 0x00001a101e0075b4 */ /* 0x0003e20008011000 */
[----:B------:R-:W-:Y:S01]  /*1c00*/  UISETP.NE.AND UP0, UPT, UR24, UR21, UPT ;  /* 0x000000151800728c */ /* 0x000fe2000bf05270 */
[----:B------:R1:W-:Y:S08]  /*1c10*/  UTMALDG.3D [UR8], [UR28], desc[UR26] ;  /* 0x00001a081c0075b4 */ /* 0x0003f00008011000 */
[----:B------:R-:W-:Y:S05]  /*1c20*/  BRA.U UP0, `(.L_x_31) ;  /* 0xfffffffd00607547 */ /* 0x000fea000b83ffff */
.L_x_26:
[C---:B-1----:R-:W-:Y:S01]  /*1c30*/  LEA R2, R14.reuse, UR4, 0x3 ;  /* 0x000000040e027c11 */ /* 0x042fe2000f8e18ff */
[----:B------:R-:W-:Y:S01]  /*1c40*/  NOP ;  /* 0x0000000000007918 */ /* 0x000fe20000000000 */
[----:B--2---:R-:W-:Y:S02]  /*1c50*/  SHF.L.U32 R3, R13, 0x1f, RZ ;  /* 0x0000001f0d037819 */ /* 0x004fe400000006ff */
[----:B------:R-:W-:Y:S02]  /*1c60*/  LEA R4, R14, UR4, 0x4 ;  /* 0x000000040e047c11 */ /* 0x000fe4000f8e20ff */
[----:B------:R-:W1:Y:S02]  /*1c70*/  SYNCS.PHASECHK.TRANS64.TRYWAIT P0, [R2+URZ+0x60], R3 ;  /* 0x00006003020075a7 */ /* 0x000e6400080011ff */
[----:B-1----:R-:W-:Y:S05]  /*1c80*/  @!P0 BRA `(.L_x_32) ;  /* 0x0000006400388947 */ /* 0x002fea0003800000 */
.L_x_108:
[----:B------:R-:W2:Y:S01]  /*1c90*/  LDS.128 R4, [R4+0xf0] ;  /* 0x0000f00004047984 */ /* 0x000ea20000000c00 */
[----:B---3--:R-:W-:Y:S01]  /*1ca0*/  ISETP.GE.AND P0, PT, R72, 0x1, PT ;  /* 0x000000014800780c */ /* 0x008fe20003f06270 */
[----:B-1----:R-:W-:Y:S01]  /*1cb0*/  VIADD R2, R2, 0x70 ;  /* 0x0000007002027836 */ /* 0x002fe20000000000 */
[----:B------:R-:W-:Y:S01]  /*1cc0*/  @!PT LDS RZ, [RZ] ;  /* 0x00000000fffff984 */ /* 0x000fe20000000800 */
[----:B------:R-:W-:Y:S01]  /*1cd0*/  @!PT LDS RZ, [RZ] ;  /* 0x00000000fffff984 */ /* 0x000fe20000000800 */
[----:B------:R-:W-:Y:S01]  /*1ce0*/  @!PT LDS RZ, [RZ] ;  /* 0x00000000fffff984 */ /* 0x000fe20000000800 */
[----:B------:R-:W-:Y:S01]  /*1cf0*/  @!PT LDS RZ, [RZ] ;  /* 0x00000000fffff984 */ /* 0x000fe20000000800 */
[----:B------:R1:W-:Y:S06]  /*1d00*/  MEMBAR.ALL.CTA ;  /* 0x0000000000007992 */ /* 0x0003ec0000008000 */
[----:B-1----:R-:W1:Y:S01]  /*1d10*/  FENCE.VIEW.ASYNC.S ;  /* 0x00000000000073c6 */ /* 0x002e620000000000 */
[----:B------:R-:W-:-:S04]  /*1d20*/  PRMT R2, RZ, 0x654, R2 ;  /* 0x00000654ff027816 */ /* 0x000fc80000000002 */
[----:B-1----:R1:W-:Y:S01]  /*1d30*/  SYNCS.ARRIVE.TRANS64.RED.A1T0 RZ, [R2+URZ], RZ ;  /* 0x000000ff02ff79a7 */ /* 0x0023e200081004ff */
[----:B--2---:R-:W-:-:S13]  /*1d40*/  LOP3.LUT P2, RZ, R6, 0x1, RZ, 0xc0, !PT ;  /* 0x0000000106ff7812 */ /* 0x004fda000784c0ff */
[----:B------:R-:W-:Y:S01]  /*1d50*/  @P2 SHF.R.U32.HI R3, RZ, 0x10, R5 ;  /* 0x00000010ff032819 */ /* 0x000fe20000011605 */
[----:B------:R-:W-:Y:S01]  /*1d60*/  VOTEU.ANY UP0, P2 ;  /* 0x0000000000ff7886 */ /* 0x000fe20001000100 */
[----:B------:R-:W-:Y:S02]  /*1d70*/  @P2 MOV R11, R4 ;  /* 0x00000004000b2202 */ /* 0x000fe40000000f00 */
[----:B------:R-:W-:Y:S02]  /*1d80*/  @P2 R2UR.BROADCAST UR8, R3 ;  /* 0x00000000030822ca */ /* 0x000fe400008e0000 */
[----:B------:R-:W-:-:S11]  /*1d90*/  @P2 LOP3.LUT R8, R5, 0xffff, RZ, 0xc0, !PT ;  /* 0x0000ffff05082812 */ /* 0x000fd600078ec0ff */
[----:B------:R-:W-:Y:S01]  /*1da0*/  @UP0 UMOV UR36, UR8 ;  /* 0x0000000800240c82 */ /* 0x000fe20008000000 */
[----:B-1----:R-:W-:Y:S05]  /*1db0*/  @!P0 BRA `(.L_x_33) ;  /* 0x0000000000b88947 */ /* 0x002fea0003800000 */
[----:B------:R-:W4:Y:S01]  /*1dc0*/  LDC.64 R4, c[0x0][0xb18] ;  /* 0x0002c600ff047b82 */ /* 0x000f220000000a00 */
[----:B------:R-:W-:-:S07]  /*1dd0*/  ISETP.NE.AND P3, PT, R72, 0x1, PT ;  /* 0x000000014800780c */ /* 0x000fce0003f65270 */
[----:B------:R-:W1:Y:S08]  /*1de0*/  LDC.64 R6, c[0x0][0xb10] ;  /* 0x0002c400ff067b82 */ /* 0x000e700000000a00 */
[----:B------:R-:W2:Y:S08]  /*1df0*/  LDC R16, c[0x0][0xb20] ;  /* 0x0002c800ff107b82 */ /* 0x000eb00000000800 */
[----:B------:R-:W3:Y:S01]  /*1e00*/  LDC R18, c[0x0][0xb0c] ;  /* 0x0002c300ff127b82 */ /* 0x000ee20000000800 */
[----:B----4-:R-:W-:Y:S01]  /*1e10*/  IMAD.HI.U32 R17, R0, R5, RZ ;  /* 0x0000000500117227 */ /* 0x010fe200078e00ff */
[----:B------:R-:W-:-:S03]  /*1e20*/  ISETP.NE.AND P0, PT, R4, 0x1, PT ;  /* 0x000000010400780c */ /* 0x000fc60003f05270 */
[----:B------:R-:W-:-:S03]  /*1e30*/  IMAD.HI.U32 R5, R8, R5, RZ ;  /* 0x0000000508057227 */ /* 0x000fc600078e00ff */
[----:B------:R-:W4:Y:S01]  /*1e40*/  LDC.64 R2, c[0x0][0xb28] ;  /* 0x0002ca00ff027b82 */ /* 0x000f220000000a00 */
[----:B-1----:R-:W-:-:S04]  /*1e50*/  IMAD.HI.U32 R20, R9, R6, RZ ;  /* 0x0000000609147227 */ /* 0x002fc800078e00ff */
[----:B------:R-:W-:Y:S01]  /*1e60*/  IMAD.HI.U32 R22, R11, R6, RZ ;  /* 0x000000060b167227 */ /* 0x000fe200078e00ff */
[----:B------:R-:W-:Y:S02]  /*1e70*/  SHF.R.U32.HI R20, RZ, R7, R20 ;  /* 0x00000007ff147219 */ /* 0x000fe40000011614 */
[-C--:B--2---:R-:W-:Y:S02]  /*1e80*/  SHF.R.U32.HI R17, RZ, R16.reuse, R17 ;  /* 0x00000010ff117219 */ /* 0x084fe40000011611 */
[----:B------:R-:W-:Y:S02]  /*1e90*/  SHF.R.U32.HI R5, RZ, R16, R5 ;  /* 0x00000010ff057219 */ /* 0x000fe40000011605 */
[----:B------:R-:W-:Y:S02]  /*1ea0*/  SEL R17, R0, R17, !P0 ;  /* 0x0000001100117207 */ /* 0x000fe40004000000 */
[----:B------:R-:W-:Y:S02]  /*1eb0*/  SHF.R.U32.HI R22, RZ, R7, R22 ;  /* 0x00000007ff167219 */ /* 0x000fe40000011616 */
[----:B---3--:R-:W-:-:S02]  /*1ec0*/  ISETP.NE.AND P1, PT, R18, 0x1, PT ;  /* 0x000000011200780c */ /* 0x008fc40003f25270 */
[----:B------:R-:W-:Y:S02]  /*1ed0*/  SEL R5, R8, R5, !P0 ;  /* 0x0000000508057207 */ /* 0x000fe40004000000 */
[----:B------:R-:W-:Y:S02]  /*1ee0*/  SEL R19, R9, R20, !P1 ;  /* 0x0000001409137207 */ /* 0x000fe40004800000 */
[----:B------:R-:W-:Y:S01]  /*1ef0*/  SEL R7, R11, R22, !P1 ;  /* 0x000000160b077207 */ /* 0x000fe20004800000 */
[----:B----4-:R-:W-:-:S04]  /*1f00*/  IMAD.HI.U32 R20, R17, R2, RZ ;  /* 0x0000000211147227 */ /* 0x010fc800078e00ff */
[----:B------:R-:W-:Y:S01]  /*1f10*/  IMAD.HI.U32 R6, R19, R2, RZ ;  /* 0x0000000213067227 */ /* 0x000fe200078e00ff */
[----:B------:R-:W-:-:S04]  /*1f20*/  @P3 SHF.R.U32.HI R17, RZ, R3, R20 ;  /* 0x00000003ff113219 */ /* 0x000fc80000011614 */
[----:B------:R-:W-:Y:S01]  /*1f30*/  @P3 SHF.R.U32.HI R19, RZ, R3, R6 ;  /* 0x00000003ff133219 */ /* 0x000fe20000011606 */
[----:B------:R-:W-:-:S04]  /*1f40*/  IMAD R17, R72, R17, RZ ;  /* 0x0000001148117224 */ /* 0x000fc800078e02ff */
[----:B------:R-:W-:Y:S01]  /*1f50*/  IMAD R6, R72, R19, RZ ;  /* 0x0000001348067224 */ /* 0x000fe200078e02ff */
[C---:B------:R-:W-:Y:S02]  /*1f60*/  ISETP.GE.AND P0, PT, R5.reuse, R17, PT ;  /* 0x000000110500720c */ /* 0x040fe40003f06270 */
[----:B------:R-:W-:Y:S02]  /*1f70*/  IADD3 R17, PT, PT, -R5, RZ, RZ ;  /* 0x000000ff05117210 */ /* 0x000fe40007ffe1ff */
[----:B------:R-:W-:Y:S01]  /*1f80*/  ISETP.GE.OR P0, PT, R7, R6, P0 ;  /* 0x000000060700720c */ /* 0x000fe20000706670 */
[----:B------:R-:W-:-:S04]  /*1f90*/  IMAD.HI.U32 R6, R5, R2, RZ ;  /* 0x0000000205067227 */ /* 0x000fc800078e00ff */
[----:B------:R-:W-:Y:S01]  /*1fa0*/  IMAD R8, R4, R17, R8 ;  /* 0x0000001104087224 */ /* 0x000fe200078e0208 */
[----:B------:R-:W-:-:S04]  /*1fb0*/  SHF.R.U32.HI R6, RZ, R3, R6 ;  /* 0x00000003ff067219 */ /* 0x000fc80000011606 */
[----:B------:R-:W-:-:S03]  /*1fc0*/  SEL R6, R5, R6, !P3 ;  /* 0x0000000605067207 */ /* 0x000fc60005800000 */
[----:B------:R-:W-:-:S04]  /*1fd0*/  @!P0 IMAD.HI.U32 R16, R7, R2, RZ ;  /* 0x0000000207108227 */ /* 0x000fc800078e00ff */
[----:B------:R-:W-:Y:S01]  /*1fe0*/  IMAD.MOV R2, RZ, RZ, -R6 ;  /* 0x000000ffff027224 */ /* 0x000fe200078e0a06 */
[----:B------:R-:W-:-:S03]  /*1ff0*/  @!P0 SHF.R.U32.HI R16, RZ, R3, R16 ;  /* 0x00000003ff108219 */ /* 0x000fc60000011610 */
[----:B------:R-:W-:Y:S01]  /*2000*/  IMAD R2, R72, R2, R5 ;  /* 0x0000000248027224 */ /* 0x000fe200078e0205 */
        /* <DEDUP_REMOVED lines=9> */
.L_x_33:
[----:B------:R-:W1:Y:S02]  /*20a0*/  LDCU UR8, c[0x0][0xb30] ;  /* 0x00016600ff0877ac */ /* 0x000e640008000800 */
[----:B-1----:R-:W-:-:S09]  /*20b0*/  UISETP.NE.AND UP0, UPT, UR8, 0x1, UPT ;  /* 0x000000010800788c */ /* 0x002fd2000bf05270 */
[----:B------:R-:W-:Y:S05]  /*20c0*/  BRA.U UP0, `(.L_x_34) ;  /* 0x0000000100407547 */ /* 0x000fea000b800000 */
[----:B------:R-:W1:Y:S08]  /*20d0*/  LDC.64 R4, c[0x0][0xb10] ;  /* 0x0002c400ff047b82 */ /* 0x000e700000000a00 */
[----:B------:R-:W2:Y:S08]  /*20e0*/  LDC.64 R2, c[0x0][0xb18] ;  /* 0x0002c600ff027b82 */ /* 0x000eb00000000a00 */
[----:B------:R-:W3:Y:S08]  /*20f0*/  LDC R6, c[0x0][0xb20] ;  /* 0x0002c800ff067b82 */ /* 0x000ef00000000800 */
[----:B------:R-:W4:Y:S01]  /*2100*/  LDC R16, c[0x0][0xb0c] ;  /* 0x0002c300ff107b82 */ /* 0x000f220000000800 */
[----:B-1----:R-:W-:-:S05]  /*2110*/  IMAD.HI.U32 R4, R11, R4, RZ ;  /* 0x000000040b047227 */ /* 0x002fca00078e00ff */
[----:B------:R-:W-:Y:S01]  /*2120*/  SHF.R.U32.HI R4, RZ, R5, R4 ;  /* 0x00000005ff047219 */ /* 0x000fe20000011604 */
[----:B--2---:R-:W-:Y:S01]  /*2130*/  IMAD.HI.U32 R3, R8, R3, RZ ;  /* 0x0000000308037227 */ /* 0x004fe200078e00ff */
[----:B------:R-:W-:-:S04]  /*2140*/  ISETP.NE.AND P0, PT, R2, 0x1, PT ;  /* 0x000000010200780c */ /* 0x000fc80003f05270 */
[----:B---3--:R-:W-:-:S04]  /*2150*/  SHF.R.U32.HI R3, RZ, R6, R3 ;  /* 0x00000006ff037219 */ /* 0x008fc80000011603 */
[----:B------:R-:W-:Y:S02]  /*2160*/  SEL R3, R8, R3, !P0 ;  /* 0x0000000308037207 */ /* 0x000fe40004000000 */
[----:B----4-:R-:W-:-:S04]  /*2170*/  ISETP.NE.AND P1, PT, R16, 0x1, PT ;  /* 0x000000011000780c */ /* 0x010fc80003f25270 */
[----:B------:R-:W-:-:S05]  /*2180*/  SEL R4, R11, R4, !P1 ;  /* 0x000000040b047207 */ /* 0x000fca0004800000 */
[----:B------:R-:W-:Y:S02]  /*2190*/  IMAD.IADD R5, R3, 0x1, -R4 ;  /* 0x0000000103057824 */ /* 0x000fe400078e0a04 */
[----:B------:R-:W-:Y:S02]  /*21a0*/  IMAD.IADD R3, R4, 0x1, -R3 ;  /* 0x0000000104037824 */ /* 0x000fe400078e0a03 */
[----:B------:R-:W-:Y:S02]  /*21b0*/  IMAD R11, R5, R16, R11 ;  /* 0x00000010050b7224 */ /* 0x000fe400078e020b */
[----:B------:R-:W-:-:S07]  /*21c0*/  IMAD R8, R3, R2, R8 ;  /* 0x0000000203087224 */ /* 0x000fce00078e0208 */
.L_x_34:
[----:B------:R-:W-:Y:S01]  /*21d0*/  VIADD R14, R14, 0x1 ;  /* 0x000000010e0e7836 */ /* 0x000fe20000000000 */
[----:B------:R-:W-:Y:S01]  /*21e0*/  PLOP3.LUT P1, PT, PT, PT, PT, 0x80, 0x8 ;  /* 0x000000000008781c */ /* 0x000fe20003f2f070 */
[----:B------:R-:W-:Y:S02]  /*21f0*/  IMAD.IADD R21, R11, 0x1, R170 ;  /* 0x000000010b157824 */ /* 0x000fe400078e02aa */
[----:B------:R-:W-:Y:S01]  /*2200*/  IMAD.IADD R20, R8, 0x1, R147 ;  /* 0x0000000108147824 */ /* 0x000fe200078e0293 */
[----:B------:R-:W-:-:S04]  /*2210*/  ISETP.NE.AND P0, PT, R14, 0x2, PT ;  /* 0x000000020e00780c */ /* 0x000fc80003f05270 */
[----:B------:R-:W-:Y:S02]  /*2220*/  SEL R2, RZ, 0x1, P0 ;  /* 0x00000001ff027807 */ /* 0x000fe40000000000 */
[----:B------:R-:W-:Y:S02]  /*2230*/  SEL R14, R14, RZ, P0 ;  /* 0x000000ff0e0e7207 */ /* 0x000fe40000000000 */
[----:B------:R-:W-:Y:S01]  /*2240*/  LOP3.LUT R13, R13, R2, RZ, 0x3c, !PT ;  /* 0x000000020d0d7212 */ /* 0x000fe200078e3cff */
[----:B------:R-:W-:Y:S06]  /*2250*/  @P2 BRA `(.L_x_35) ;  /* 0xfffffff000a02947 */ /* 0x000fec000383ffff */
[----:B------:R-:W-:Y:S01]  /*2260*/  UIADD3 UR4, UPT, UPT, UR4, 0x18, URZ ;  /* 0x0000001804047890 */ /* 0x000fe2000fffe0ff */
[----:B------:R-:W-:-:S03]  /*2270*/  SHF.L.U32 R3, R15, 0x1f, RZ ;  /* 0x0000001f0f037819 */ /* 0x000fc600000006ff */
[----:B------:R-:W-:-:S09]  /*2280*/  ULEA UR5, UR6, UR4, 0x3 ;  /* 0x0000000406057291 */ /* 0x000fd2000f8e18ff */
[----:B------:R-:W1:Y:S02]  /*2290*/  SYNCS.PHASECHK.TRANS64.TRYWAIT P0, [UR5], R3 ;  /* 0x00000003ff0075a7 */ /* 0x000e640008001105 */
[----:B-1----:R-:W-:Y:S05]  /*22a0*/  @!P0 BRA `(.L_x_36) ;  /* 0x0000005c00c48947 */ /* 0x002fea0003800000 */
.L_x_110:
[----:B------:R-:W-:-:S04]  /*22b0*/  UIADD3 UR6, UPT, UPT, UR6, 0x1, URZ ;  /* 0x0000000106067890 */ /* 0x000fc8000fffe0ff */
[----:B------:R-:W-:-:S04]  /*22c0*/  UISETP.NE.AND UP0, UPT, UR6, 0x3, UPT ;  /* 0x000000030600788c */ /* 0x000fc8000bf05270 */
[----:B------:R-:W-:Y:S02]  /*22d0*/  USEL UR7, URZ, 0x1, UP0 ;  /* 0x00000001ff077887 */ /* 0x000fe40008000000 */
[----:B------:R-:W-:-:S04]  /*22e0*/  USEL UR6, UR6, URZ, UP0 ;  /* 0x000000ff06067287 */ /* 0x000fc80008000000 */
[----:B------:R-:W-:Y:S01]  /*22f0*/  ULEA UR5, UR6, UR4, 0x3 ;  /* 0x0000000406057291 */ /* 0x000fe2000f8e18ff */
[----:B------:R-:W-:-:S04]  /*2300*/  LOP3.LUT R15, R15, UR7, RZ, 0x3c, !PT ;  /* 0x000000070f0f7c12 */ /* 0x000fc8000f8e3cff */
[----:B-1----:R-:W-:-:S04]  /*2310*/  SHF.L.U32 R3, R15, 0x1f, RZ ;  /* 0x0000001f0f037819 */ /* 0x002fc800000006ff */
[----:B------:R-:W1:Y:S02]  /*2320*/  SYNCS.PHASECHK.TRANS64.TRYWAIT P0, [UR5], R3 ;  /* 0x00000003ff0075a7 */ /* 0x000e640008001105 */
[----:B-1----:R-:W-:Y:S05]  /*2330*/  @!P0 BRA `(.L_x_37) ;  /* 0x0000005c00b88947 */ /* 0x002fea0003800000 */
.L_x_112:
[----:B------:R-:W-:-:S04]  /*2340*/  UIADD3 UR6, UPT, UPT, UR6, 0x1, URZ ;  /* 0x0000000106067890 */ /* 0x000fc8000fffe0ff */
[----:B------:R-:W-:-:S04]  /*2350*/  UISETP.NE.AND UP0, UPT, UR6, 0x3, UPT ;  /* 0x000000030600788c */ /* 0x000fc8000bf05270 */
[----:B------:R-:W-:Y:S02]  /*2360*/  USEL UR5, URZ, 0x1, UP0 ;  /* 0x00000001ff057887 */ /* 0x000fe40008000000 */
[----:B------:R-:W-:-:S04]  /*2370*/  USEL UR6, UR6, URZ, UP0 ;  /* 0x000000ff06067287 */ /* 0x000fc80008000000 */
[----:B------:R-:W-:Y:S01]  /*2380*/  ULEA UR6, UR6, UR4, 0x3 ;  /* 0x0000000406067291 */ /* 0x000fe2000f8e18ff */
[----:B-1----:R-:W-:-:S04]  /*2390*/  LOP3.LUT R3, R15, UR5, RZ, 0x3c, !PT ;  /* 0x000000050f037c12 */ /* 0x002fc8000f8e3cff */
[----:B------:R-:W-:Y:S01]  /*23a0*/  SHF.L.U32 R3, R3, 0x1f, RZ ;  /* 0x0000001f03037819 */ /* 0x000fe200000006ff */
[----:B----4-:R-:W-:-:S07]  /*23b0*/  IMAD.U32 R0, RZ, RZ, UR6 ;  /* 0x00000006ff007e24 */ /* 0x010fce000f8e00ff */
.L_x_38:
[----:B-1----:R1:W2:Y:S02]  /*23c0*/  SYNCS.PHASECHK.TRANS64.TRYWAIT P0, [R0+URZ], R3 ;  /* 0x00000003000075a7 */ /* 0x0022a400080011ff */
[----:B--2---:R-:W-:Y:S05]  /*23d0*/  @!P0 NANOSLEEP.SYNCS 0x989680 ;  /* 0x009896800000895d */ /* 0x004fea0003900000 */
[----:B------:R-:W2:Y:S02]  /*23e0*/  @!P0 SYNCS.PHASECHK.TRANS64 P0, [R0+URZ], R3 ;  /* 0x00000003000085a7 */ /* 0x000ea400080010ff */
[----:B--2---:R-:W-:Y:S05]  /*23f0*/  @P0 EXIT ;  /* 0x000000000000094d */ /* 0x004fea0003800000 */
[----:B------:R-:W-:Y:S05]  /*2400*/  BRA `(.L_x_38) ;  /* 0xfffffffc00ec7947 */ /* 0x000fea000383ffff */
.L_x_17:
[----:B------:R-:W-:-:S04]  /*2410*/  UISETP.NE.AND UP1, UPT, UR37, URZ, UPT ;  /* 0x000000ff2500728c */ /* 0x000fc8000bf25270 */
[----:B------:R-:W-:-:S09]  /*2420*/  UISETP.NE.OR UP1, UPT, UR8, 0x1, UP1 ;  /* 0x000000010800788c */ /* 0x000fd20008f25670 */
[----:B------:R-:W-:Y:S05]  /*2430*/  BRA.U UP1, `(.L_x_39) ;  /* 0x0000000501487547 */ /* 0x000fea000b800000 */
[----:B------:R-:W-:Y:S01]  /*2440*/  ISETP.NE.AND P2, PT, R2, RZ, PT ;  /* 0x000000ff0200720c */ /* 0x000fe20003f45270 */
[----:B------:R-:W-:Y:S01]  /*2450*/  IMAD.MOV.U32 R12, RZ, RZ, 0x1 ;  /* 0x00000001ff0c7424 */ /* 0x000fe200078e00ff */
[----:B------:R-:W-:Y:S02]  /*2460*/  CS2R R10, SRZ ;  /* 0x00000000000a7805 */ /* 0x000fe4000001ff00 */
[----:B------:R-:W-:Y:S01]  /*2470*/  CS2R R8, SRZ ;  /* 0x0000000000087805 */ /* 0x000fe2000001ff00 */
[----:B------:R-:W-:Y:S01]  /*2480*/  UMOV UR4, 0x400 ;  /* 0x0000040000047882 */ /* 0x000fe20000000000 */
[----:B------:R-:W-:Y:S01]  /*2490*/  UMOV UR6, URZ ;  /* 0x000000ff00067c82 */ /* 0x000fe20008000000 */
[----:B------:R-:W-:-:S12]  /*24a0*/  ULEA UR37, UR37, UR4, 0x18 ;  /* 0x0000000425257291 */ /* 0x000fd8000f8ec0ff */
.L_x_43:
[----:B------:R-:W-:Y:S02]  /*24b0*/  LEA R0, R8, UR37, 0x3 ;  /* 0x0000002508007c11 */ /* 0x000fe4000f8e18ff */
[----:B------:R-:W-:-:S03]  /*24c0*/  SHF.L.U32 R5, R9, 0x1f, RZ ;  /* 0x0000001f09057819 */ /* 0x000fc600000006ff */
[----:B------:R-:W-:Y:S01]  /*24d0*/  VIADD R4, R0, 0xd0 ;  /* 0x000000d000047836 */ /* 0x000fe20000000000 */
[----:B------:R-:W1:Y:S02]  /*24e0*/  SYNCS.PHASECHK.TRANS64.TRYWAIT P0, [R0+URZ+0xc0], R5 ;  /* 0x0000c005000075a7 */ /* 0x000e6400080011ff */
[----:B-1----:R-:W-:Y:S05]  /*24f0*/  @!P0 BRA `(.L_x_40) ;  /* 0x0000005c00608947 */ /* 0x002fea0003800000 */
.L_x_113:
[----:B------:R-:W-:Y:S01]  /*2500*/  ULEA UR5, UR6, UR37, 0x3 ;  /* 0x0000002506057291 */ /* 0x000fe2000f8e18ff */
[----:B------:R-:W-:Y:S02]  /*2510*/  PRMT R4, RZ, 0x654, R4 ;  /* 0x00000654ff047816 */ /* 0x000fe40000000004 */
[----:B-1----:R-:W-:Y:S01]  /*2520*/  SHF.L.U32 R5, R12, 0x1f, RZ ;  /* 0x0000001f0c057819 */ /* 0x002fe200000006ff */
[----:B------:R-:W-:Y:S01]  /*2530*/  UIADD3 UR4, UPT, UPT, UR5, 0x60, URZ ;  /* 0x0000006005047890 */ /* 0x000fe2000fffe0ff */
[----:B------:R1:W-:Y:S05]  /*2540*/  SYNCS.ARRIVE.TRANS64.RED.A1T0 RZ, [R4+URZ], RZ ;  /* 0x000000ff04ff79a7 */ /* 0x0003ea00081004ff */
[----:B------:R-:W-:Y:S01]  /*2550*/  IMAD.U32 R7, RZ, RZ, UR4 ;  /* 0x00000004ff077e24 */ /* 0x000fe2000f8e00ff */
[----:B------:R-:W2:Y:S04]  /*2560*/  SYNCS.PHASECHK.TRANS64.TRYWAIT P0, [UR5+0x70], R5 ;  /* 0x00007005ff0075a7 */ /* 0x000ea80008001105 */
[----:B------:R-:W-:Y:S01]  /*2570*/  PRMT R6, R2, 0x654, R7 ;  /* 0x0000065402067816 */ /* 0x000fe20000000007 */
[----:B-1----:R-:W-:Y:S01]  /*2580*/  @!P2 IMAD.MOV.U32 R4, RZ, RZ, 0x10 ;  /* 0x00000010ff04a424 */ /* 0x002fe200078e00ff */
[----:B--2---:R-:W-:Y:S06]  /*2590*/  @!P0 BRA `(.L_x_41) ;  /* 0x0000005c004c8947 */ /* 0x004fec0003800000 */
.L_x_115:
[----:B------:R-:W-:Y:S01]  /*25a0*/  ULEA UR4, UR6, UR37, 0x4 ;  /* 0x0000002506047291 */ /* 0x000fe2000f8e20ff */
[----:B------:R-:W-:Y:S01]  /*25b0*/  SEL R3, R6, R3, !P2 ;  /* 0x0000000306037207 */ /* 0x000fe20005000000 */
[----:B------:R-:W-:Y:S01]  /*25c0*/  UIADD3 UR5, UPT, UPT, UR5, 0x60, URZ ;  /* 0x0000006005057890 */ /* 0x000fe2000fffe0ff */
[----:B-1----:R-:W-:Y:S01]  /*25d0*/  LEA R0, R11, UR37, 0x3 ;  /* 0x000000250b007c11 */ /* 0x002fe2000f8e18ff */
[----:B------:R-:W-:Y:S01]  /*25e0*/  UIADD3 UR4, UPT, UPT, UR4, 0xf0, URZ ;  /* 0x000000f004047890 */ /* 0x000fe2000fffe0ff */
[----:B------:R-:W-:Y:S01]  /*25f0*/  SHF.L.U32 R5, R10, 0x1f, RZ ;  /* 0x0000001f0a057819 */ /* 0x000fe200000006ff */
[----:B------:R1:W-:Y:S01]  /*2600*/  @!P2 SYNCS.ARRIVE.TRANS64.RED RZ, [R3+URZ], R4 ;  /* 0x0000000403ffa9a7 */ /* 0x0003e200080004ff */
[----:B------:R-:W-:Y:S01]  /*2610*/  UIADD3 UR6, UPT, UPT, UR6, 0x1, URZ ;  /* 0x0000000106067890 */ /* 0x000fe2000fffe0ff */
[----:B------:R-:W-:-:S03]  /*2620*/  VIADD R8, R8, 0x1 ;  /* 0x0000000108087836 */ /* 0x000fc60000000000 */
[----:B------:R-:W-:Y:S02]  /*2630*/  UISETP.NE.AND UP0, UPT, UR6, 0x2, UPT ;  /* 0x000000020600788c */ /* 0x000fe4000bf05270 */
[----:B------:R-:W-:Y:S06]  /*2640*/  UGETNEXTWORKID.BROADCAST [UR4], [UR5] ;  /* 0x00000000040073ca */ /* 0x000fec0008000100 */
[----:B------:R-:W-:Y:S01]  /*2650*/  USEL UR4, URZ, 0x1, UP0 ;  /* 0x00000001ff047887 */ /* 0x000fe20008000000 */
[----:B------:R-:W-:Y:S01]  /*2660*/  ISETP.NE.AND P0, PT, R8, 0x2, PT ;  /* 0x000000020800780c */ /* 0x000fe20003f05270 */
[----:B------:R-:W-:Y:S01]  /*2670*/  USEL UR6, UR6, URZ, UP0 ;  /* 0x000000ff06067287 */ /* 0x000fe20008000000 */
[----:B------:R-:W2:Y:S03]  /*2680*/  SYNCS.PHASECHK.TRANS64.TRYWAIT P1, [R0+URZ+0x60], R5 ;  /* 0x00006005000075a7 */ /* 0x000ea600080211ff */
[----:B------:R-:W-:Y:S01]  /*2690*/  LOP3.LUT R12, R12, UR4, RZ, 0x3c, !PT ;  /* 0x000000040c0c7c12 */ /* 0x000fe2000f8e3cff */
[----:B-12---:R-:W-:Y:S07]  /*26a0*/  @!P1 BRA `(.L_x_42) ;  /* 0x0000005c00209947 */ /* 0x006fee0003800000 */
.L_x_116:
[C---:B------:R-:W-:Y:S01]  /*26b0*/  LEA R4, R11.reuse, UR37, 0x4 ;  /* 0x000000250b047c11 */ /* 0x040fe2000f8e20ff */
[----:B-1----:R-:W-:Y:S01]  /*26c0*/  VIADD R0, R0, 0x70 ;  /* 0x0000007000007836 */ /* 0x002fe20000000000 */
[----:B------:R-:W-:Y:S01]  /*26d0*/  SEL R8, R8, RZ, P0 ;  /* 0x000000ff08087207 */ /* 0x000fe20000000000 */
[----:B------:R-:W-:-:S03]  /*26e0*/  VIADD R11, R11, 0x1 ;  /* 0x000000010b0b7836 */ /* 0x000fc60000000000 */
[----:B------:R-:W1:Y:S01]  /*26f0*/  LDS.128 R4, [R4+0xf0] ;  /* 0x0000f00004047984 */ /* 0x000e620000000c00 */
[----:B------:R-:W-:Y:S02]  /*2700*/  PRMT R0, RZ, 0x654, R0 ;  /* 0x00000654ff007816 */ /* 0x000fe40000000000 */
[C---:B------:R-:W-:Y:S01]  /*2710*/  ISETP.NE.AND P1, PT, R11.reuse, 0x2, PT ;  /* 0x000000020b00780c */ /* 0x040fe20003f25270 */
[----:B------:R-:W-:Y:S01]  /*2720*/  @!PT LDS RZ, [RZ] ;  /* 0x00000000fffff984 */ /* 0x000fe20000000800 */
[----:B------:R-:W-:Y:S01]  /*2730*/  @!PT LDS RZ, [RZ] ;  /* 0x00000000fffff984 */ /* 0x000fe20000000800 */
[----:B------:R-:W-:Y:S01]  /*2740*/  @!PT LDS RZ, [RZ] ;  /* 0x00000000fffff984 */ /* 0x000fe20000000800 */
[----:B------:R-:W-:Y:S01]  /*2750*/  @!PT LDS RZ, [RZ] ;  /* 0x00000000fffff984 */ /* 0x000fe20000000800 */
[----:B------:R2:W-:Y:S06]  /*2760*/  MEMBAR.ALL.CTA ;  /* 0x0000000000007992 */ /* 0x0005ec0000008000 */
[----:B--2---:R-:W2:Y:S01]  /*2770*/  FENCE.VIEW.ASYNC.S ;  /* 0x00000000000073c6 */ /* 0x004ea20000000000 */
[----:B------:R-:W-:Y:S01]  /*2780*/  SEL R11, R11, RZ, P1 ;  /* 0x000000ff0b0b7207 */ /* 0x000fe20000800000 */
[----:B--2---:R2:W-:Y:S01]  /*2790*/  SYNCS.ARRIVE.TRANS64.RED.A1T0 RZ, [R0+URZ], RZ ;  /* 0x000000ff00ff79a7 */ /* 0x0045e200081004ff */
[----:B-1----:R-:W-:-:S02]  /*27a0*/  LOP3.LUT P3, RZ, R6, 0x1, RZ, 0xc0, !PT ;  /* 0x0000000106ff7812 */ /* 0x002fc4000786c0ff */
[----:B------:R-:W-:-:S04]  /*27b0*/  SEL R5, RZ, 0x1, P1 ;  /* 0x00000001ff057807 */ /* 0x000fc80000800000 */
[----:B------:R-:W-:Y:S02]  /*27c0*/  LOP3.LUT R10, R10, R5, RZ, 0x3c, !PT ;  /* 0x000000050a0a7212 */ /* 0x000fe400078e3cff */
[----:B--2---:R-:W-:-:S04]  /*27d0*/  SEL R0, RZ, 0x1, P0 ;  /* 0x00000001ff007807 */ /* 0x004fc80000000000 */
[----:B------:R-:W-:Y:S01]  /*27e0*/  LOP3.LUT R9, R9, R0, RZ, 0x3c, !PT ;  /* 0x0000000009097212 */ /* 0x000fe200078e3cff */
[----:B------:R-:W-:Y:S06]  /*27f0*/  @P3 BRA `(.L_x_43) ;  /* 0xfffffffc002c3947 */ /* 0x000fec000383ffff */
[----:B------:R-:W-:Y:S01]  /*2800*/  ULEA UR5, UR6, UR37, 0x3 ;  /* 0x0000002506057291 */ /* 0x000fe2000f8e18ff */
[----:B------:R-:W-:-:S08]  /*2810*/  SHF.L.U32 R3, R12, 0x1f, RZ ;  /* 0x0000001f0c037819 */ /* 0x000fd000000006ff */
[----:B------:R-:W1:Y:S02]  /*2820*/  SYNCS.PHASECHK.TRANS64 P0, [UR5+0x70], R3 ;  /* 0x00007003ff0075a7 */ /* 0x000e640008001005 */
[----:B-1----:R-:W-:Y:S05]  /*2830*/  @P0 BRA `(.L_x_44) ;  /* 0x0000000000080947 */ /* 0x002fea0003800000 */
[----:B------:R-:W1:Y:S02]  /*2840*/  SYNCS.PHASECHK.TRANS64.TRYWAIT P0, [UR5+0x70], R3 ;  /* 0x00007003ff0075a7 */ /* 0x000e640008001105 */
[----:B-1----:R-:W-:Y:S05]  /*2850*/  @!P0 BRA `(.L_x_45) ;  /* 0x0000005800c88947 */ /* 0x002fea0003800000 */
.L_x_44:
[----:B------:R-:W-:-:S04]  /*2860*/  UIADD3 UR4, UPT, UPT, UR6, 0x1, URZ ;  /* 0x0000000106047890 */ /* 0x000fc8000fffe0ff */
[----:B------:R-:W-:-:S04]  /*2870*/  UISETP.NE.AND UP0, UPT, UR4, 0x2, UPT ;  /* 0x000000020400788c */ /* 0x000fc8000bf05270 */
[----:B------:R-:W-:Y:S02]  /*2880*/  USEL UR7, URZ, 0x1, UP0 ;  /* 0x00000001ff077887 */ /* 0x000fe40008000000 */
[----:B------:R-:W-:-:S04]  /*2890*/  USEL UR4, UR4, URZ, UP0 ;  /* 0x000000ff04047287 */ /* 0x000fc80008000000 */
[----:B------:R-:W-:Y:S01]  /*28a0*/  ULEA UR4, UR4, UR37, 0x3 ;  /* 0x0000002504047291 */ /* 0x000fe2000f8e18ff */
[----:B-1----:R-:W-:-:S04]  /*28b0*/  LOP3.LUT R3, R12, UR7, RZ, 0x3c, !PT ;  /* 0x000000070c037c12 */ /* 0x002fc8000f8e3cff */
[----:B------:R-:W-:-:S04]  /*28c0*/  SHF.L.U32 R0, R3, 0x1f, RZ ;  /* 0x0000001f03007819 */ /* 0x000fc800000006ff */
[----:B------:R-:W1:Y:S02]  /*28d0*/  SYNCS.PHASECHK.TRANS64 P0, [UR4+0x70], R0 ;  /* 0x00007000ff0075a7 */ /* 0x000e640008001004 */
[----:B-1----:R-:W-:Y:S05]  /*28e0*/  @P0 EXIT ;  /* 0x000000000000094d */ /* 0x002fea0003800000 */
[----:B------:R-:W-:Y:S02]  /*28f0*/  SHF.L.U32 R3, R3, 0x1f, RZ ;  /* 0x0000001f03037819 */ /* 0x000fe400000006ff */
[----:B------:R-:W-:-:S07]  /*2900*/  MOV R0, UR4 ;  /* 0x0000000400007c02 */ /* 0x000fce0008000f00 */
.L_x_46:
[----:B-1----:R1:W2:Y:S02]  /*2910*/  SYNCS.PHASECHK.TRANS64.TRYWAIT P0, [R0+URZ+0x70], R3 ;  /* 0x00007003000075a7 */ /* 0x0022a400080011ff */
[----:B--2---:R-:W-:Y:S05]  /*2920*/  @!P0 NANOSLEEP.SYNCS 0x989680 ;  /* 0x009896800000895d */ /* 0x004fea0003900000 */
[----:B------:R-:W2:Y:S02]  /*2930*/  @!P0 SYNCS.PHASECHK.TRANS64 P0, [R0+URZ+0x70], R3 ;  /* 0x00007003000085a7 */ /* 0x000ea400080010ff */
[----:B--2---:R-:W-:Y:S05]  /*2940*/  @P0 EXIT ;  /* 0x000000000000094d */ /* 0x004fea0003800000 */
[----:B------:R-:W-:Y:S05]  /*2950*/  BRA `(.L_x_46) ;  /* 0xfffffffc00ec7947 */ /* 0x000fea000383ffff */
.L_x_39:
[----:B------:R-:W-:-:S09]  /*2960*/  UISETP.NE.AND UP1, UPT, UR8, URZ, UPT ;  /* 0x000000ff0800728c */ /* 0x000fd2000bf25270 */
[----:B------:R-:W-:Y:S05]  /*2970*/  BRA.U UP1, `(.L_x_47) ;  /* 0x0000000d017c7547 */ /* 0x000fea000b800000 */
[----:B------:R-:W-:Y:S01]  /*2980*/  UMOV UR4, 0x40 ;  /* 0x0000004000047882 */ /* 0x000fe20000000000 */
[----:B------:R-:W-:Y:S01]  /*2990*/  NOP ;  /* 0x0000000000007918 */ /* 0x000fe20000000000 */
[----:B------:R-:W-:Y:S01]  /*29a0*/  ULEA UR4, UR37, UR4, 0x18 ;  /* 0x0000000425047291 */ /* 0x000fe2000f8ec0ff */
[----:B------:R-:W-:Y:S02]  /*29b0*/  UMOV UR5, 0x400 ;  /* 0x0000040000057882 */ /* 0x000fe40000000000 */
[----:B------:R-:W-:-:S06]  /*29c0*/  ULEA UR37, UR37, UR5, 0x18 ;  /* 0x0000000525257291 */ /* 0x000fcc000f8ec0ff */
[----:B------:R-:W1:Y:S02]  /*29d0*/  LDS.U8 R0, [UR4+0x1c] ;  /* 0x00001c04ff007984 */ /* 0x000e640008000000 */
[----:B-1----:R-:W-:-:S13]  /*29e0*/  ISETP.NE.AND P0, PT, R0, RZ, PT ;  /* 0x000000ff0000720c */ /* 0x002fda0003f05270 */
[----:B------:R-:W-:Y:S05]  /*29f0*/  @P0 BRA `(.L_x_48) ;  /* 0x0000000000580947 */ /* 0x000fea0003800000 */
[----:B------:R-:W-:-:S13]  /*2a00*/  ELECT P0, URZ, PT ;  /* 0x0000000000ff782f */ /* 0x000fda0003800000 */
[----:B------:R-:W-:Y:S05]  /*2a10*/  @!P0 BRA `(.L_x_49) ;  /* 0x0000000000608947 */ /* 0x000fea0003800000 */
[----:B------:R-:W-:Y:S01]  /*2a20*/  UMOV UR5, 0x10 ;  /* 0x0000001000057882 */ /* 0x000fe20000000000 */
[----:B------:R-:W-:Y:S01]  /*2a30*/  HFMA2 R0, -RZ, RZ, 0, 5.9604644775390625e-08 ;  /* 0x00000001ff007431 */ /* 0x000fe200000001ff */
[----:B------:R-:W-:-:S03]  /*2a40*/  MOV R2, 0xffff ;  /* 0x0000ffff00027802 */ /* 0x000fc60000000f00 */
[----:B------:R-:W-:Y:S04]  /*2a50*/  DEPBAR.LE SB1, 0x36 ;  /* 0x00009d800000791a */ /* 0x000fe80000000000 */
[----:B------:R-:W1:Y:S02]  /*2a60*/  UTCATOMSWS.FIND_AND_SET.ALIGN UP0, UR5, UR5 ;  /* 0x00000005000575e3 */ /* 0x000e640008000800 */
[----:B-1----:R-:W-:Y:S01]  /*2a70*/  MOV R3, UR5 ;  /* 0x0000000500037c02 */ /* 0x002fe20008000f00 */
[----:B------:R-:W-:Y:S06]  /*2a80*/  BRA.U UP0, `(.L_x_50) ;  /* 0x0000000100187547 */ /* 0x000fec000b800000 */
.L_x_51:
[----:B------:R-:W-:Y:S05]  /*2a90*/  NANOSLEEP 0x64 ;  /* 0x000000640000795d */ /* 0x000fea0003800000 */
[----:B------:R-:W-:-:S05]  /*2aa0*/  UMOV UR5, 0x10 ;  /* 0x0000001000057882 */ /* 0x000fca0000000000 */
[----:B------:R-:W-:Y:S04]  /*2ab0*/  DEPBAR.LE SB1, 0x36 ;  /* 0x00009d800000791a */ /* 0x000fe80000000000 */
[----:B------:R-:W1:Y:S02]  /*2ac0*/  UTCATOMSWS.FIND_AND_SET.ALIGN UP0, UR5, UR5 ;  /* 0x00000005000575e3 */ /* 0x000e640008000800 */
[----:B-1----:R-:W-:Y:S01]  /*2ad0*/  MOV R3, UR5 ;  /* 0x0000000500037c02 */ /* 0x002fe20008000f00 */
[----:B------:R-:W-:Y:S05]  /*2ae0*/  BRA.U !UP0, `(.L_x_51) ;  /* 0xfffffffd08e87547 */ /* 0x000fea000b83ffff */
.L_x_50:
[-C--:B------:R-:W-:Y:S02]  /*2af0*/  SHF.L.U32 R2, R2, R3.reuse, RZ ;  /* 0x0000000302027219 */ /* 0x080fe400000006ff */
[----:B------:R-:W-:Y:S01]  /*2b00*/  SHF.L.U32 R0, R0, R3, RZ ;  /* 0x0000000300007219 */ /* 0x000fe200000006ff */
[----:B------:R-:W-:Y:S02]  /*2b10*/  IMAD.SHL.U32 R3, R3, 0x20, RZ ;  /* 0x0000002003037824 */ /* 0x000fe400078e00ff */
[----:B------:R1:W-:Y:S04]  /*2b20*/  ATOMS.OR RZ, [UR4+0x14], R2 ;  /* 0x00001402ffff798c */ /* 0x0003e8000b000004 */
[----:B------:R1:W-:Y:S04]  /*2b30*/  ATOMS.OR RZ, [UR4+0x18], R0 ;  /* 0x00001800ffff798c */ /* 0x0003e8000b000004 */
[----:B------:R1:W-:Y:S01]  /*2b40*/  STS [UR37+0x110], R3 ;  /* 0x00011003ff007988 */ /* 0x0003e20008000825 */
[----:B------:R-:W-:Y:S05]  /*2b50*/  BRA `(.L_x_49) ;  /* 0x0000000000107947 */ /* 0x000fea0003800000 */
.L_x_48:
[----:B------:R-:W-:Y:S02]  /*2b60*/  MOV R0, 0xffffffff ;  /* 0xffffffff00007802 */ /* 0x000fe40000000f00 */
[----:B------:R-:W-:-:S03]  /*2b70*/  MOV R2, 0x2ba0 ;  /* 0x00002ba000027802 */ /* 0x000fc60000000f00 */
[----:B------:R1:W-:Y:S04]  /*2b80*/  STS [UR37+0x110], R0 ;  /* 0x00011000ff007988 */ /* 0x0003e80008000825 */
[----:B-1-3-5:R-:W-:Y:S05]  /*2b90*/  CALL.REL.NOINC `($__internal_1_$__cuda_sm10x_tcgen05_guardrail_trap_phase_invalid_during_alloc) ;  /* 0x0000005c00847944 */ /* 0x02afea0003c00000 */
.L_x_49:
[----:B------:R-:W-:Y:S05]  /*2ba0*/  WARPSYNC.ALL ;  /* 0x0000000000007948 */ /* 0x000fea0003800000 */
[----:B------:R-:W2:Y:S01]  /*2bb0*/  S2UR UR6, SR_CgaCtaId ;  /* 0x00000000000679c3 */ /* 0x000ea20000008800 */
[----:B------:R-:W-:Y:S01]  /*2bc0*/  UMOV UR4, 0x400 ;  /* 0x0000040000047882 */ /* 0x000fe20000000000 */
[----:B------:R-:W-:-:S06]  /*2bd0*/  NOP ;  /* 0x0000000000007918 */ /* 0x000fcc0000000000 */
[----:B------:R-:W-:Y:S06]  /*2be0*/  BAR.ARV 0x6, 0xa0 ;  /* 0x0182800000007b1d */ /* 0x000fec0000002000 */
[----:B------:R-:W4:Y:S01]  /*2bf0*/  LDCU UR7, c[0x0][0x38c] ;  /* 0x00007180ff0777ac */ /* 0x000f220008000800 */
[----:B------:R-:W-:Y:S01]  /*2c00*/  IMAD.MOV.U32 R11, RZ, RZ, 0x1 ;  /* 0x00000001ff0b7424 */ /* 0x000fe200078e00ff */
[----:B------:R-:W-:Y:S01]  /*2c10*/  CS2R R8, SRZ ;  /* 0x0000000000087805 */ /* 0x000fe2000001ff00 */
[----:B------:R-:W-:Y:S01]  /*2c20*/  IMAD.MOV.U32 R10, RZ, RZ, RZ ;  /* 0x000000ffff0a7224 */ /* 0x000fe200078e00ff */
[----:B------:R-:W-:Y:S01]  /*2c30*/  UMOV UR18, URZ ;  /* 0x000000ff00127c82 */ /* 0x000fe20008000000 */
[----:B------:R-:W-:Y:S01]  /*2c40*/  UMOV UR17, URZ ;  /* 0x000000ff00117c82 */ /* 0x000fe20008000000 */
[----:B------:R-:W-:Y:S01]  /*2c50*/  UMOV UR22, 0x0 ;  /* 0x0000000000167882 */ /* 0x000fe20000000000 */
[----:B------:R-:W-:Y:S01]  /*2c60*/  UMOV UR23, 0x8200490 ;  /* 0x0820049000177882 */ /* 0x000fe20000000000 */
[----:B------:R-:W-:Y:S01]  /*2c70*/  UMOV UR20, 0x0 ;  /* 0x0000000000147882 */ /* 0x000fe20000000000 */
[----:B------:R-:W-:Y:S01]  /*2c80*/  UMOV UR21, 0x8200490 ;  /* 0x0820049000157882 */ /* 0x000fe20000000000 */
[----:B--2---:R-:W-:Y:S01]  /*2c90*/  ULEA UR6, UR6, UR4, 0x18 ;  /* 0x0000000406067291 */ /* 0x004fe2000f8ec0ff */
[----:B------:R-:W2:Y:S03]  /*2ca0*/  LDCU UR4, c[0x0][0x38c] ;  /* 0x00007180ff0477ac */ /* 0x000ea60008000800 */
[----:B------:R-:W-:-:S02]  /*2cb0*/  UIADD3 UR11, UPT, UPT, UR6, 0x8400, URZ ;  /* 0x00008400060b7890 */ /* 0x000fc4000fffe0ff */
[----:B----4-:R-:W-:-:S03]  /*2cc0*/  UIADD3 UR7, UPT, UPT, UR7, 0x3f, URZ ;  /* 0x0000003f07077890 */ /* 0x010fc6000fffe0ff */
[----:B-1----:R-:W1:Y:S01]  /*2cd0*/  LDS R0, [UR6+0x110] ;  /* 0x00011006ff007984 */ /* 0x002e620008000800 */
[----:B------:R-:W-:Y:S02]  /*2ce0*/  UIADD3 UR12, UPT, UPT, UR6, 0xe400, URZ ;  /* 0x0000e400060c7890 */ /* 0x000fe4000fffe0ff */
[----:B------:R-:W-:Y:S02]  /*2cf0*/  USHF.R.S32.HI UR5, URZ, 0x1f, UR7 ;  /* 0x0000001fff057899 */ /* 0x000fe40008011407 */
[----:B------:R-:W-:Y:S02]  /*2d00*/  USHF.R.U32.HI UR11, URZ, 0x4, UR11 ;  /* 0x00000004ff0b7899 */ /* 0x000fe4000801160b */
[----:B------:R-:W-:Y:S02]  /*2d10*/  ULEA.HI UR5, UR5, UR7, URZ, 0x6 ;  /* 0x0000000705057291 */ /* 0x000fe4000f8f30ff */
[----:B------:R-:W-:Y:S02]  /*2d20*/  USHF.R.U32.HI UR12, URZ, 0x4, UR12 ;  /* 0x00000004ff0c7899 */ /* 0x000fe4000801160c */
[----:B------:R-:W-:-:S02]  /*2d30*/  USHF.R.S32.HI UR5, URZ, 0x6, UR5 ;  /* 0x00000006ff057899 */ /* 0x000fc40008011405 */
[----:B------:R-:W-:Y:S02]  /*2d40*/  ULOP3.LUT UR11, UR11, 0x3fff, URZ, 0xc0, !UPT ;  /* 0x00003fff0b0b7892 */ /* 0x000fe4000f8ec0ff */
[----:B------:R-:W-:Y:S02]  /*2d50*/  UISETP.LT.AND UP0, UPT, UR5, 0x1, UPT ;  /* 0x000000010500788c */ /* 0x000fe4000bf01270 */
[----:B------:R-:W-:Y:S02]  /*2d60*/  ULOP3.LUT UR12, UR12, 0x3fff, URZ, 0xc0, !UPT ;  /* 0x00003fff0c0c7892 */ /* 0x000fe4000f8ec0ff */
[----:B------:R-:W-:Y:S02]  /*2d70*/  USEL UR10, UR5, 0x1, !UP0 ;  /* 0x00000001050a7887 */ /* 0x000fe4000c000000 */
[----:B------:R-:W-:Y:S02]  /*2d80*/  ULOP3.LUT UR11, UR11, 0x10000, URZ, 0xfc, !UPT ;  /* 0x000100000b0b7892 */ /* 0x000fe4000f8efcff */
[----:B------:R-:W-:-:S02]  /*2d90*/  ULOP3.LUT UR12, UR12, 0x10000, URZ, 0xfc, !UPT ;  /* 0x000100000c0c7892 */ /* 0x000fc4000f8efcff */
[----:B------:R-:W-:Y:S02]  /*2da0*/  UIADD3 UR10, UPT, UPT, -UR10, URZ, URZ ;  /* 0x000000ff0a0a7290 */ /* 0x000fe4000fffe1ff */
[----:B--2---:R-:W-:Y:S01]  /*2db0*/  UISETP.GE.AND UP3, UPT, UR4, 0x1, UPT ;  /* 0x000000010400788c */ /* 0x004fe2000bf66270 */
[----:B-1----:R-:W-:-:S15]  /*2dc0*/  R2UR UR19, R0 ;  /* 0x00000000001372ca */ /* 0x002fde00000e0000 */
.L_x_58:
[----:B------:R-:W-:Y:S02]  /*2dd0*/  LEA R0, R10, UR6, 0x3 ;  /* 0x000000060a007c11 */ /* 0x000fe4000f8e18ff */
[----:B------:R-:W-:Y:S02]  /*2de0*/  SHF.L.U32 R5, R9, 0x1f, RZ ;  /* 0x0000001f09057819 */ /* 0x000fe400000006ff */
[----:B------:R-:W-:Y:S01]  /*2df0*/  PLOP3.LUT P0, PT, PT, PT, UP3, 0x80, 0x8 ;  /* 0x000000000008781c */ /* 0x000fe20003f0f038 */
[----:B------:R-:W-:Y:S01]  /*2e00*/  VIADD R3, R0, 0x70 ;  /* 0x0000007000037836 */ /* 0x000fe20000000000 */
[----:B-1----:R-:W1:Y:S02]  /*2e10*/  SYNCS.PHASECHK.TRANS64.TRYWAIT P1, [R0+URZ+0x60], R5 ;  /* 0x00006005000075a7 */ /* 0x002e6400080211ff */
[----:B-1--4-:R-:W-:Y:S09]  /*2e20*/  @!P1 BRA `(.L_x_52) ;  /* 0x00000054006c9947 */ /* 0x012ff20003800000 */
.L_x_118:
[----:B------:R-:W-:Y:S01]  /*2e30*/  LEA R4, R10, UR6, 0x4 ;  /* 0x000000060a047c11 */ /* 0x000fe2000f8e20ff */
[----:B------:R-:W-:Y:S01]  /*2e40*/  @UP3 ULEA UR4, UR17, UR6, 0x3 ;  /* 0x0000000611043291 */ /* 0x000fe2000f8e18ff */
[----:B------:R-:W-:Y:S01]  /*2e50*/  PLOP3.LUT P2, PT, PT, PT, PT, 0x80, 0x8 ;  /* 0x000000000008781c */ /* 0x000fe20003f4f070 */
[----:B------:R-:W-:Y:S01]  /*2e60*/  ULEA UR8, UR18, UR6, 0x3 ;  /* 0x0000000612087291 */ /* 0x000fe2000f8e18ff */
[----:B------:R-:W-:Y:S01]  /*2e70*/  PRMT R3, RZ, 0x654, R3 ;  /* 0x00000654ff037816 */ /* 0x000fe20000000003 */
[----:B------:R-:W-:Y:S01]  /*2e80*/  ULEA UR9, UR18, UR19, 0x7 ;  /* 0x0000001312097291 */ /* 0x000fe2000f8e38ff */
[----:B-1----:R-:W1:Y:S01]  /*2e90*/  LDS.128 R4, [R4+0xf0] ;  /* 0x0000f00004047984 */ /* 0x002e620000000c00 */
[----:B------:R-:W-:Y:S02]  /*2ea0*/  @P0 SHF.L.U32 R2, R8, 0x1f, RZ ;  /* 0x0000001f08020819 */ /* 0x000fe400000006ff */
[----:B------:R-:W-:Y:S01]  /*2eb0*/  SHF.L.U32 R0, R11, 0x1f, RZ ;  /* 0x0000001f0b007819 */ /* 0x000fe200000006ff */
[----:B------:R-:W-:Y:S01]  /*2ec0*/  @!PT LDS RZ, [RZ] ;  /* 0x00000000fffff984 */ /* 0x000fe20000000800 */
[----:B------:R-:W-:Y:S01]  /*2ed0*/  @!PT LDS RZ, [RZ] ;  /* 0x00000000fffff984 */ /* 0x000fe20000000800 */
[----:B------:R-:W-:Y:S01]  /*2ee0*/  @!PT LDS RZ, [RZ] ;  /* 0x00000000fffff984 */ /* 0x000fe20000000800 */
[----:B------:R-:W-:Y:S01]  /*2ef0*/  @!PT LDS RZ, [RZ] ;  /* 0x00000000fffff984 */ /* 0x000fe20000000800 */
[----:B------:R2:W-:Y:S06]  /*2f00*/  MEMBAR.ALL.CTA ;  /* 0x0000000000007992 */ /* 0x0005ec0000008000 */
[----:B--2---:R-:W2:Y:S02]  /*2f10*/  FENCE.VIEW.ASYNC.S ;  /* 0x00000000000073c6 */ /* 0x004ea40000000000 */
[----:B--2---:R2:W-:Y:S01]  /*2f20*/  SYNCS.ARRIVE.TRANS64.RED.A1T0 RZ, [R3+URZ], RZ ;  /* 0x000000ff03ff79a7 */ /* 0x0045e200081004ff */
[----:B------:R2:W4:Y:S01]  /*2f30*/  @P0 SYNCS.PHASECHK.TRANS64.TRYWAIT P2, [UR4], R2 ;  /* 0x00000002ff0005a7 */ /* 0x0005220008041104 */
[----:B-1----:R-:W-:Y:S01]  /*2f40*/  LOP3.LUT P1, RZ, R6, 0x1, RZ, 0xc0, !PT ;  /* 0x0000000106ff7812 */ /* 0x002fe2000782c0ff */
[----:B------:R-:W1:Y:S02]  /*2f50*/  SYNCS.PHASECHK.TRANS64.TRYWAIT P0, [UR8+0xa0], R0 ;  /* 0x0000a000ff0075a7 */ /* 0x000e640008001108 */
[----:B-12-4-:R-:W-:Y:S10]  /*2f60*/  @!P0 BRA `(.L_x_53) ;  /* 0x0000005400308947 */ /* 0x016ff40003800000 */
.L_x_120:
[----:B------:R-:W-:Y:S01]  /*2f70*/  IADD3 R10, PT, PT, R10, 0x1, RZ ;  /* 0x000000010a0a7810 */ /* 0x000fe20007ffe0ff */
[----:B------:R-:W-:Y:S06]  /*2f80*/  BRA.U !UP3, `(.L_x_54) ;  /* 0x000000010b987547 */ /* 0x000fec000b800000 */
[----:B------:R-:W-:Y:S01]  /*2f90*/  UPLOP3.LUT UP4, UPT, UPT, UPT, UPT, 0x40, 0x4 ;  /* 0x000000000004789c */ /* 0x000fe20003f8e870 */
[----:B------:R-:W-:Y:S01]  /*2fa0*/  UMOV UR16, UR10 ;  /* 0x0000000a00107c82 */ /* 0x000fe20008000000 */
[----:B------:R-:W-:Y:S01]  /*2fb0*/  UMOV UR15, UR5 ;  /* 0x00000005000f7c82 */ /* 0x000fe20008000000 */
[----:B------:R-:W-:-:S08]  /*2fc0*/  UMOV UR14, UR17 ;  /* 0x00000011000e7c82 */ /* 0x000fd00008000000 */
.L_x_57:
[----:B------:R-:W-:Y:S02]  /*2fd0*/  UIADD3 UR16, UPT, UPT, UR16, 0x1, URZ ;  /* 0x0000000110107890 */ /* 0x000fe4000fffe0ff */
[----:B--2---:R-:W-:Y:S02]  /*2fe0*/  ULEA UR7, UR14, UR6, 0x3 ;  /* 0x000000060e077291 */ /* 0x004fe4000f8e18ff */
[----:B------:R-:W-:Y:S01]  /*2ff0*/  UISETP.NE.AND UP0, UPT, UR16, URZ, UPT ;  /* 0x000000ff1000728c */ /* 0x000fe2000bf05270 */
[----:B----4-:R-:W-:Y:S10]  /*3000*/  @P2 BRA `(.L_x_55) ;  /* 0x00000000000c2947 */ /* 0x010ff40003800000 */
[----:B-1----:R-:W-:Y:S04]  /*3010*/  SHF.L.U32 R3, R8, 0x1f, RZ ;  /* 0x0000001f08037819 */ /* 0x002fe800000006ff */
[----:B------:R-:W1:Y:S02]  /*3020*/  SYNCS.PHASECHK.TRANS64.TRYWAIT P0, [UR7], R3 ;  /* 0x00000003ff0075a7 */ /* 0x000e640008001107 */
[----:B-1----:R-:W-:Y:S05]  /*3030*/  @!P0 BRA `(.L_x_56) ;  /* 0x0000005400148947 */ /* 0x002fea0003800000 */
.L_x_55:
[----:B------:R-:W-:Y:S01]  /*3040*/  UISETP.NE.AND UP1, UPT, UR15, 0x1, UPT ;  /* 0x000000010f00788c */ /* 0x000fe2000bf25270 */
[----:B------:R-:W-:Y:S01]  /*3050*/  PLOP3.LUT P2, PT, PT, PT, PT, 0x80, 0x8 ;  /* 0x000000000008781c */ /* 0x000fe20003f4f070 */
[----:B------:R-:W-:Y:S02]  /*3060*/  UIADD3 UR17, UPT, UPT, UR14, 0x1, URZ ;  /* 0x000000010e117890 */ /* 0x000fe4000fffe0ff */
[----:B------:R-:W-:Y:S02]  /*3070*/  ULEA UR24, UR14, UR12, 0x9 ;  /* 0x0000000c0e187291 */ /* 0x000fe4000f8e48ff */
[----:B------:R-:W-:Y:S01]  /*3080*/  UISETP.NE.AND UP2, UPT, UR17, 0x3, UPT ;  /* 0x000000031100788c */ /* 0x000fe2000bf45270 */
[----:B------:R-:W-:Y:S01]  /*3090*/  PLOP3.LUT P0, PT, PT, PT, UP1, 0x80, 0x8 ;  /* 0x000000000008781c */ /* 0x000fe20003f0f018 */
[----:B------:R-:W-:Y:S02]  /*30a0*/  ULEA UR26, UR14, UR11, 0x9 ;  /* 0x0000000b0e1a7291 */ /* 0x000fe4000f8e48ff */
[----:B------:R-:W-:Y:S02]  /*30b0*/  USEL UR13, URZ, 0x1, UP2 ;  /* 0x00000001ff0d7887 */ /* 0x000fe40009000000 */
[----:B------:R-:W-:Y:S02]  /*30c0*/  USEL UR17, UR17, URZ, UP2 ;  /* 0x000000ff11117287 */ /* 0x000fe40009000000 */
[----:B------:R-:W-:Y:S02]  /*30d0*/  UIADD3 UR30, UPT, UPT, UR24, 0x2, URZ ;  /* 0x00000002181e7890 */ /* 0x000fe4000fffe0ff */
[----:B------:R-:W-:Y:S01]  /*30e0*/  @UP1 ULEA UR4, UR17, UR6, 0x3 ;  /* 0x0000000611041291 */ /* 0x000fe2000f8e18ff */
[----:B------:R-:W-:Y:S01]  /*30f0*/  LOP3.LUT R8, R8, UR13, RZ, 0x3c, !PT ;  /* 0x0000000d08087c12 */ /* 0x000fe2000f8e3cff */
[----:B------:R-:W-:Y:S02]  /*3100*/  UIADD3 UR28, UPT, UPT, UR26, 0x2, URZ ;  /* 0x000000021a1c7890 */ /* 0x000fe4000fffe0ff */
[----:B------:R-:W-:Y:S01]  /*3110*/  UIADD3 UR7, UPT, UPT, UR7, 0x18, URZ ;  /* 0x0000001807077890 */ /* 0x000fe2000fffe0ff */
[----:B-1----:R-:W-:Y:S01]  /*3120*/  @P0 SHF.L.U32 R0, R8, 0x1f, RZ ;  /* 0x0000001f08000819 */ /* 0x002fe200000006ff */
[----:B------:R-:W-:Y:S01]  /*3130*/  UMOV UR25, 0x80004020 ;  /* 0x8000402000197882 */ /* 0x000fe20000000000 */
[----:B------:R-:W-:Y:S01]  /*3140*/  UMOV UR27, 0x80004020 ;  /* 0x80004020001b7882 */ /* 0x000fe20000000000 */
[----:B------:R-:W-:Y:S01]  /*3150*/  UMOV UR31, 0x80004020 ;  /* 0x80004020001f7882 */ /* 0x000fe20000000000 */
[----:B------:R2:W4:Y:S01]  /*3160*/  @P0 SYNCS.PHASECHK.TRANS64.TRYWAIT P2, [UR4], R0 ;  /* 0x00000000ff0005a7 */ /* 0x0005220008041104 */
[----:B------:R-:W-:Y:S01]  /*3170*/  UIADD3 UR15, UPT, UPT, UR15, -0x1, URZ ;  /* 0xffffffff0f0f7890 */ /* 0x000fe2000fffe0ff */
[----:B------:R2:W-:Y:S01]  /*3180*/  UTCQMMA gdesc[UR26], gdesc[UR24], tmem[UR9], tmem[UR22], idesc[UR23], UP4 ;  /* 0x00ff16181a0075ea */ /* 0x0005e2000a000309 */
[----:B------:R-:W-:Y:S01]  /*3190*/  UPLOP3.LUT UP4, UPT, UPT, UPT, UPT, 0x80, 0x8 ;  /* 0x000000000008789c */ /* 0x000fe20003f8f070 */
[----:B------:R-:W-:Y:S01]  /*31a0*/  UMOV UR29, 0x80004020 ;  /* 0x80004020001d7882 */ /* 0x000fe20000000000 */
[----:B------:R-:W-:Y:S01]  /*31b0*/  UMOV UR14, UR17 ;  /* 0x00000011000e7c82 */ /* 0x000fe20008000000 */
[----:B------:R2:W-:Y:S01]  /*31c0*/  UTCQMMA gdesc[UR28], gdesc[UR30], tmem[UR9], tmem[UR20], idesc[UR21], UPT ;  /* 0x00ff141e1c0075ea */ /* 0x0005e2000b800309 */
[----:B------:R2:W-:Y:S01]  /*31d0*/  UTCBAR [UR7], URZ ;  /* 0x000000ff070073e9 */ /* 0x0005e200080000ff */
[----:B------:R-:W-:Y:S06]  /*31e0*/  BRA.U UP0, `(.L_x_57) ;  /* 0xfffffffd00787547 */ /* 0x000fec000b83ffff */
.L_x_54:
[----:B------:R-:W-:Y:S01]  /*31f0*/  UIADD3 UR18, UPT, UPT, UR18, 0x1, URZ ;  /* 0x0000000112127890 */ /* 0x000fe2000fffe0ff */
[C---:B------:R-:W-:Y:S01]  /*3200*/  ISETP.NE.AND P0, PT, R10.reuse, 0x2, PT ;  /* 0x000000020a00780c */ /* 0x040fe20003f05270 */
[----:B------:R-:W-:Y:S02]  /*3210*/  UIADD3 UR8, UPT, UPT, UR8, 0x80, URZ ;  /* 0x0000008008087890 */ /* 0x000fe4000fffe0ff */
[----:B------:R-:W-:Y:S01]  /*3220*/  UISETP.NE.AND UP0, UPT, UR18, 0x4, UPT ;  /* 0x000000041200788c */ /* 0x000fe2000bf05270 */
[----:B-12---:R-:W-:Y:S02]  /*3230*/  SEL R0, RZ, 0x1, P0 ;  /* 0x00000001ff007807 */ /* 0x006fe40000000000 */
[----:B------:R-:W-:Y:S01]  /*3240*/  SEL R10, R10, RZ, P0 ;  /* 0x000000ff0a0a7207 */ /* 0x000fe20000000000 */
[----:B------:R-:W-:Y:S01]  /*3250*/  USEL UR4, URZ, 0x1, UP0 ;  /* 0x00000001ff047887 */ /* 0x000fe20008000000 */
[----:B------:R-:W-:Y:S01]  /*3260*/  LOP3.LUT R9, R9, R0, RZ, 0x3c, !PT ;  /* 0x0000000009097212 */ /* 0x000fe200078e3cff */
[----:B------:R-:W-:Y:S01]  /*3270*/  USEL UR18, UR18, URZ, UP0 ;  /* 0x000000ff12127287 */ /* 0x000fe20008000000 */
[----:B------:R1:W-:Y:S03]  /*3280*/  UTCBAR [UR8], URZ ;  /* 0x000000ff080073e9 */ /* 0x0003e600080000ff */
[----:B------:R-:W-:Y:S01]  /*3290*/  LOP3.LUT R11, R11, UR4, RZ, 0x3c, !PT ;  /* 0x000000040b0b7c12 */ /* 0x000fe2000f8e3cff */
[----:B------:R-:W-:Y:S07]  /*32a0*/  @P1 BRA `(.L_x_58) ;  /* 0xfffffff800c81947 */ /* 0x000fee000383ffff */
[----:B------:R-:W2:Y:S01]  /*32b0*/  S2UR UR4, SR_CgaCtaId ;  /* 0x00000000000479c3 */ /* 0x000ea20000008800 */
[----:B------:R-:W-:Y:S01]  /*32c0*/  ELECT P0, URZ, PT ;  /* 0x0000000000ff782f */ /* 0x000fe20003800000 */
[----:B------:R-:W-:Y:S01]  /*32d0*/  IMAD.MOV.U32 R0, RZ, RZ, 0x1 ;  /* 0x00000001ff007424 */ /* 0x000fe200078e00ff */
[----:B------:R-:W-:Y:S01]  /*32e0*/  UIADD3 UR6, UPT, UPT, UR6, 0xa0, URZ ;  /* 0x000000a006067890 */ /* 0x000fe2000fffe0ff */
[----:B------:R-:W-:Y:S01]  /*32f0*/  SHF.L.U32 R3, R11, 0x1f, RZ ;  /* 0x0000001f0b037819 */ /* 0x000fe200000006ff */
[----:B------:R-:W-:-:S03]  /*3300*/  UMOV UR5, 0x40 ;  /* 0x0000004000057882 */ /* 0x000fc60000000000 */
[----:B------:R-:W-:Y:S01]  /*3310*/  UVIRTCOUNT.DEALLOC.SMPOOL 0x80 ;  /* 0x000000800000784c */ /* 0x000fe20000000000 */
[----:B--2---:R-:W-:Y:S02]  /*3320*/  ULEA UR4, UR4, UR5, 0x18 ;  /* 0x0000000504047291 */ /* 0x004fe4000f8ec0ff */
[----:B------:R-:W-:-:S07]  /*3330*/  ULEA UR5, UR18, UR6, 0x3 ;  /* 0x0000000612057291 */ /* 0x000fce000f8e18ff */
[----:B------:R2:W-:Y:S02]  /*3340*/  @P0 STS.U8 [UR4+0x1c], R0 ;  /* 0x00001c00ff000988 */ /* 0x0005e40008000004 */
[----:B------:R-:W3:Y:S02]  /*3350*/  SYNCS.PHASECHK.TRANS64.TRYWAIT P0, [UR5], R3 ;  /* 0x00000003ff0075a7 */ /* 0x000ee40008001105 */
[----:B--23--:R-:W-:Y:S05]  /*3360*/  @!P0 BRA `(.L_x_59) ;  /* 0x0000005000608947 */ /* 0x00cfea0003800000 */
.L_x_123:
[----:B------:R-:W-:-:S04]  /*3370*/  UIADD3 UR7, UPT, UPT, UR18, 0x1, URZ ;  /* 0x0000000112077890 */ /* 0x000fc8000fffe0ff */
[----:B------:R-:W-:-:S04]  /*3380*/  UISETP.NE.AND UP0, UPT, UR7, 0x4, UPT ;  /* 0x000000040700788c */ /* 0x000fc8000bf05270 */
[----:B-1----:R-:W-:Y:S02]  /*3390*/  USEL UR8, URZ, 0x1, UP0 ;  /* 0x00000001ff087887 */ /* 0x002fe40008000000 */
[----:B------:R-:W-:-:S04]  /*33a0*/  USEL UR7, UR7, URZ, UP0 ;  /* 0x000000ff07077287 */ /* 0x000fc80008000000 */
[----:B------:R-:W-:Y:S01]  /*33b0*/  ULEA UR5, UR7, UR6, 0x3 ;  /* 0x0000000607057291 */ /* 0x000fe2000f8e18ff */
[----:B------:R-:W-:-:S04]  /*33c0*/  LOP3.LUT R2, R11, UR8, RZ, 0x3c, !PT ;  /* 0x000000080b027c12 */ /* 0x000fc8000f8e3cff */
[----:B--2---:R-:W-:-:S04]  /*33d0*/  SHF.L.U32 R3, R2, 0x1f, RZ ;  /* 0x0000001f02037819 */ /* 0x004fc800000006ff */
[----:B------:R-:W1:Y:S02]  /*33e0*/  SYNCS.PHASECHK.TRANS64.TRYWAIT P0, [UR5], R3 ;  /* 0x00000003ff0075a7 */ /* 0x000e640008001105 */
[----:B-1----:R-:W-:Y:S05]  /*33f0*/  @!P0 BRA `(.L_x_60) ;  /* 0x0000005000548947 */ /* 0x002fea0003800000 */
.L_x_125:
        /* <DEDUP_REMOVED lines=9> */
.L_x_127:
[----:B------:R-:W-:-:S04]  /*3490*/  UIADD3 UR7, UPT, UPT, UR7, 0x1, URZ ;  /* 0x0000000107077890 */ /* 0x000fc8000fffe0ff */
[----:B------:R-:W-:-:S04]  /*34a0*/  UISETP.NE.AND UP0, UPT, UR7, 0x4, UPT ;  /* 0x000000040700788c */ /* 0x000fc8000bf05270 */
[----:B------:R-:W-:Y:S02]  /*34b0*/  USEL UR5, URZ, 0x1, UP0 ;  /* 0x00000001ff057887 */ /* 0x000fe40008000000 */
[----:B------:R-:W-:-:S04]  /*34c0*/  USEL UR7, UR7, URZ, UP0 ;  /* 0x000000ff07077287 */ /* 0x000fc80008000000 */
[----:B------:R-:W-:Y:S01]  /*34d0*/  ULEA UR7, UR7, UR6, 0x3 ;  /* 0x0000000607077291 */ /* 0x000fe2000f8e18ff */
[----:B-1----:R-:W-:-:S04]  /*34e0*/  LOP3.LUT R3, R2, UR5, RZ, 0x3c, !PT ;  /* 0x0000000502037c12 */ /* 0x002fc8000f8e3cff */
[----:B------:R-:W-:-:S04]  /*34f0*/  SHF.L.U32 R3, R3, 0x1f, RZ ;  /* 0x0000001f03037819 */ /* 0x000fc800000006ff */
[----:B------:R-:W1:Y:S02]  /*3500*/  SYNCS.PHASECHK.TRANS64.TRYWAIT P0, [UR7], R3 ;  /* 0x00000003ff0075a7 */ /* 0x000e640008001107 */
[----:B-1----:R-:W-:Y:S05]  /*3510*/  @!P0 BRA `(.L_x_62) ;  /* 0x00000050003c8947 */ /* 0x002fea0003800000 */
.L_x_129:
[----:B------:R-:W-:Y:S01]  /*3520*/  NOP ;  /* 0x0000000000007918 */ /* 0x000fe20000000000 */
[----:B-1----:R-:W1:Y:S01]  /*3530*/  LDS R0, [UR4+0x14] ;  /* 0x00001404ff007984 */ /* 0x002e620008000800 */
[----:B------:R-:W-:Y:S01]  /*3540*/  ULOP3.LUT UR6, UR19, 0xffff, URZ, 0xc0, !UPT ;  /* 0x0000ffff13067892 */ /* 0x000fe2000f8ec0ff */
[----:B------:R-:W-:Y:S01]  /*3550*/  UMOV UR8, 0xffff ;  /* 0x0000ffff00087882 */ /* 0x000fe20000000000 */
[----:B------:R-:W-:Y:S02]  /*3560*/  UMOV UR5, 0x1 ;  /* 0x0000000100057882 */ /* 0x000fe40000000000 */
[----:B------:R-:W-:-:S04]  /*3570*/  USHF.R.U32.HI UR6, URZ, 0x5, UR6 ;  /* 0x00000005ff067899 */ /* 0x000fc80008011606 */
[----:B------:R-:W-:Y:S02]  /*3580*/  USHF.L.U32 UR8, UR8, UR6, URZ ;  /* 0x0000000608087299 */ /* 0x000fe400080006ff */
[----:B------:R-:W-:-:S04]  /*3590*/  USHF.L.U32 UR5, UR5, UR6, URZ ;  /* 0x0000000605057299 */ /* 0x000fc800080006ff */
[----:B-1----:R-:W-:-:S04]  /*35a0*/  LOP3.LUT R0, R0, UR8, RZ, 0xc0, !PT ;  /* 0x0000000800007c12 */ /* 0x002fc8000f8ec0ff */
[----:B------:R-:W-:-:S13]  /*35b0*/  ISETP.NE.AND P0, PT, R0, UR8, PT ;  /* 0x0000000800007c0c */ /* 0x000fda000bf05270 */
[----:B------:R-:W-:Y:S05]  /*35c0*/  @P0 BRA `(.L_x_63) ;  /* 0x0000000000580947 */ /* 0x000fea0003800000 */
[----:B------:R-:W1:Y:S02]  /*35d0*/  LDS R0, [UR4+0x18] ;  /* 0x00001804ff007984 */ /* 0x000e640008000800 */
[----:B-1----:R-:W-:-:S04]  /*35e0*/  LOP3.LUT R0, R0, UR5, RZ, 0xc0, !PT ;  /* 0x0000000500007c12 */ /* 0x002fc8000f8ec0ff */
[----:B------:R-:W-:-:S13]  /*35f0*/  ISETP.NE.AND P0, PT, R0, UR5, PT ;  /* 0x0000000500007c0c */ /* 0x000fda000bf05270 */
[----:B------:R-:W-:Y:S05]  /*3600*/  @P0 BRA `(.L_x_64) ;  /* 0x00000000003c0947 */ /* 0x000fea0003800000 */
[----:B------:R-:W1:Y:S01]  /*3610*/  S2R R2, SR_LANEID ;  /* 0x0000000000027919 */ /* 0x000e620000000000 */
[----:B------:R-:W-:Y:S01]  /*3620*/  ULOP3.LUT UR8, URZ, UR8, URZ, 0x33, !UPT ;  /* 0x00000008ff087292 */ /* 0x000fe2000f8e33ff */
[----:B------:R-:W-:Y:S01]  /*3630*/  LOP3.LUT R4, RZ, UR5, RZ, 0x33, !PT ;  /* 0x00000005ff047c12 */ /* 0x000fe2000f8e33ff */
[----:B------:R-:W-:Y:S02]  /*3640*/  VOTEU.ANY UR7, UPT, PT ;  /* 0x0000000000077886 */ /* 0x000fe400038e0100 */
[----:B------:R-:W-:Y:S01]  /*3650*/  UFLO.U32 UR7, UR7 ;  /* 0x00000007000772bd */ /* 0x000fe200080e0000 */
[----:B------:R-:W2:Y:S01]  /*3660*/  REDUX UR5, R4 ;  /* 0x00000000040573c4 */ /* 0x000ea20000000000 */
[----:B------:R-:W-:-:S06]  /*3670*/  IMAD.U32 R0, RZ, RZ, UR8 ;  /* 0x00000008ff007e24 */ /* 0x000fcc000f8e00ff */
[----:B------:R3:W-:Y:S01]  /*3680*/  UTCATOMSWS.AND URZ, UR8 ;  /* 0x0000000800ff79e3 */ /* 0x0007e20008000000 */
[----:B------:R-:W4:Y:S01]  /*3690*/  REDUX UR6, R0 ;  /* 0x00000000000673c4 */ /* 0x000f220000000000 */
[----:B-1----:R-:W-:Y:S01]  /*36a0*/  ISETP.EQ.U32.AND P0, PT, R2, UR7, PT ;  /* 0x0000000702007c0c */ /* 0x002fe2000bf02070 */
[----:B--2---:R-:W-:Y:S01]  /*36b0*/  IMAD.U32 R2, RZ, RZ, UR5 ;  /* 0x00000005ff027e24 */ /* 0x004fe2000f8e00ff */
[----:B----4-:R-:W-:-:S11]  /*36c0*/  MOV R3, UR6 ;  /* 0x0000000600037c02 */ /* 0x010fd60008000f00 */
[----:B------:R3:W-:Y:S04]  /*36d0*/  @P0 ATOMS.AND RZ, [UR4+0x14], R3 ;  /* 0x00001403ffff098c */ /* 0x0007e8000a800004 */
[----:B------:R3:W-:Y:S01]  /*36e0*/  @P0 ATOMS.AND RZ, [UR4+0x18], R2 ;  /* 0x00001802ffff098c */ /* 0x0007e2000a800004 */
[----:B------:R-:W-:Y:S05]  /*36f0*/  BRA `(.L_x_65) ;  /* 0x0000000000147947 */ /* 0x000fea0003800000 */
.L_x_64:
[----:B------:R-:W-:Y:S02]  /*3700*/  MOV R2, 0x3720 ;  /* 0x0000372000027802 */ /* 0x000fe40000000f00 */
[----:B----45:R-:W-:Y:S05]  /*3710*/  CALL.REL.NOINC `($__internal_0_$__cuda_sm10x_tcgen05_guardrail_trap_col_being_dealloced_not_returned_by_alloc) ;  /* 0x0000005000987944 */ /* 0x030fea0003c00000 */
[----:B------:R-:W-:Y:S05]  /*3720*/  BRA `(.L_x_65) ;  /* 0x0000000000087947 */ /* 0x000fea0003800000 */
.L_x_63:
[----:B------:R-:W-:Y:S02]  /*3730*/  MOV R2, 0x3750 ;  /* 0x0000375000027802 */ /* 0x000fe40000000f00 */
[----:B----45:R-:W-:Y:S05]  /*3740*/  CALL.REL.NOINC `($__internal_2_$__cuda_sm10x_tcgen05_guardrail_trap_unallocated_columns_being_dealloced) ;  /* 0x0000005000a47944 */ /* 0x030fea0003c00000 */
.L_x_65:
[----:B------:R-:W-:Y:S01]  /*3750*/  NOP ;  /* 0x0000000000007918 */ /* 0x000fe20000000000 */
[----:B---3--:R-:W-:Y:S05]  /*3760*/  EXIT ;  /* 0x000000000000794d */ /* 0x008fea0003800000 */
.L_x_47:
[----:B------:R-:W-:-:S09]  /*3770*/  UISETP.NE.OR UP2, UPT, UR8, 0x3, !UP2 ;  /* 0x000000030800788c */ /* 0x000fd2000d745670 */
[----:B------:R-:W-:Y:S05]  /*3780*/  BRA.U UP2, `(.L_x_66) ;  /* 0x0000000d02407547 */ /* 0x000fea000b800000 */
[----:B------:R-:W1:Y:S01]  /*3790*/  LDC R0, c[0x0][0xb30] ;  /* 0x0002cc00ff007b82 */ /* 0x000e620000000800 */
[----:B------:R-:W2:Y:S01]  /*37a0*/  LDCU.64 UR8, c[0x0][0x888] ;  /* 0x00011100ff0877ac */ /* 0x000ea20008000a00 */
[----:B------:R-:W-:Y:S02]  /*37b0*/  HFMA2 R29, -RZ, RZ, 0, 0 ;  /* 0x00000000ff1d7431 */ /* 0x000fe400000001ff */
[----:B------:R-:W-:Y:S01]  /*37c0*/  IMAD.MOV.U32 R31, RZ, RZ, 0x1 ;  /* 0x00000001ff1f7424 */ /* 0x000fe200078e00ff */
[----:B------:R-:W-:Y:S01]  /*37d0*/  MOV R23, 0x2000 ;  /* 0x0000200000177802 */ /* 0x000fe20000000f00 */
[----:B------:R-:W4:Y:S01]  /*37e0*/  LDCU.64 UR4, c[0x0][0x890] ;  /* 0x00011200ff0477ac */ /* 0x000f220008000a00 */
[----:B------:R-:W-:Y:S01]  /*37f0*/  IMAD.MOV.U32 R30, RZ, RZ, RZ ;  /* 0x000000ffff1e7224 */ /* 0x000fe200078e00ff */
[----:B------:R-:W3:Y:S01]  /*3800*/  LDC R19, c[0x0][0x370] ;  /* 0x0000dc00ff137b82 */ /* 0x000ee20000000800 */
[----:B------:R-:W-:Y:S01]  /*3810*/  UMOV UR7, 0x400 ;  /* 0x0000040000077882 */ /* 0x000fe20000000000 */
[----:B------:R-:W-:-:S02]  /*3820*/  UPLOP3.LUT UP1, UPT, UPT, UPT, UPT, 0x40, 0x4 ;  /* 0x000000000004789c */ /* 0x000fc40003f2e870 */
[----:B------:R-:W-:-:S04]  /*3830*/  ULEA UR7, UR37, UR7, 0x18 ;  /* 0x0000000725077291 */ /* 0x000fc8000f8ec0ff */
[----:B------:R-:W3:Y:S01]  /*3840*/  LDC R2, c[0x0][0xb0c] ;  /* 0x0002c300ff027b82 */ /* 0x000ee20000000800 */
[----:B------:R-:W-:Y:S02]  /*3850*/  UIADD3 UR13, UPT, UPT, UR7, 0x38, URZ ;  /* 0x00000038070d7890 */ /* 0x000fe4000fffe0ff */
[----:B--2---:R-:W-:Y:S02]  /*3860*/  UISETP.NE.U32.AND UP2, UPT, UR8, URZ, UPT ;  /* 0x000000ff0800728c */ /* 0x004fe4000bf45070 */
[----:B------:R-:W-:Y:S02]  /*3870*/  UIADD3 UR17, UPT, UPT, UR7, 0x30, URZ ;  /* 0x0000003007117890 */ /* 0x000fe4000fffe0ff */
[----:B----4-:R-:W-:Y:S01]  /*3880*/  UISETP.NE.U32.AND UP3, UPT, UR4, URZ, UPT ;  /* 0x000000ff0400728c */ /* 0x010fe2000bf65070 */
[----:B------:R-:W2:Y:S01]  /*3890*/  LDC R18, c[0x0][0xb20] ;  /* 0x0002c800ff127b82 */ /* 0x000ea20000000800 */
[----:B-1----:R-:W-:Y:S01]  /*38a0*/  ISETP.NE.AND P1, PT, R0, 0x1, PT ;  /* 0x000000010000780c */ /* 0x002fe20003f25270 */
[----:B------:R-:W-:-:S02]  /*38b0*/  UISETP.NE.AND.EX UP2, UPT, UR9, URZ, UPT, UP2 ;  /* 0x000000ff0900728c */ /* 0x000fc4000bf45320 */
[----:B------:R-:W-:Y:S02]  /*38c0*/  UPRMT UR13, UR37, 0x654, UR13 ;  /* 0x00000654250d7896 */ /* 0x000fe4000800000d */
[----:B------:R-:W-:Y:S02]  /*38d0*/  UISETP.NE.AND.EX UP3, UPT, UR5, URZ, UPT, UP3 ;  /* 0x000000ff0500728c */ /* 0x000fe4000bf65330 */
[----:B------:R-:W1:Y:S08]  /*38e0*/  LDC.64 R32, c[0x0][0x348] ;  /* 0x0000d200ff207b82 */ /* 0x000e700000000a00 */
[----:B------:R-:W4:Y:S08]  /*38f0*/  LDC.64 R16, c[0x0][0xb10] ;  /* 0x0002c400ff107b82 */ /* 0x000f300000000a00 */
[----:B------:R-:W1:Y:S08]  /*3900*/  LDC.64 R6, c[0x0][0xb18] ;  /* 0x0002c600ff067b82 */ /* 0x000e700000000a00 */
[----:B------:R-:W1:Y:S08]  /*3910*/  LDC.64 R4, c[0x0][0xb28] ;  /* 0x0002ca00ff047b82 */ /* 0x000e700000000a00 */
[----:B--23--:R-:W1:Y:S02]  /*3920*/  LDC R22, c[0x0][0x374] ;  /* 0x0000dd00ff167b82 */ /* 0x00ce640000000800 */
.L_x_75:
[C---:B------:R-:W-:Y:S02]  /*3930*/  LEA R0, R30.reuse, UR7, 0x3 ;  /* 0x000000071e007c11 */ /* 0x040fe4000f8e18ff */
[----:B------:R-:W-:Y:S02]  /*3940*/  SHF.L.U32 R3, R29, 0x1f, RZ ;  /* 0x0000001f1d037819 */ /* 0x000fe400000006ff */
[----:B------:R-:W-:Y:S02]  /*3950*/  LEA R24, R30, UR7, 0x4 ;  /* 0x000000071e187c11 */ /* 0x000fe4000f8e20ff */
[----:B--2---:R-:W2:Y:S02]  /*3960*/  SYNCS.PHASECHK.TRANS64.TRYWAIT P0, [R0+URZ+0x60], R3 ;  /* 0x00006003000075a7 */ /* 0x004ea400080011ff */
[----:B--2---:R-:W-:Y:S05]  /*3970*/  @!P0 BRA `(.L_x_67) ;  /* 0x0000004c003c8947 */ /* 0x004fea0003800000 */
.L_x_130:
[----:B------:R-:W-:Y:S01]  /*3980*/  ISETP.GE.AND P0, PT, R72, 0x1, PT ;  /* 0x000000014800780c */ /* 0x000fe20003f06270 */
[----:B------:R-:W3:Y:S01]  /*3990*/  LDS.128 R24, [R24+0xf0] ;  /* 0x0000f00018187984 */ /* 0x000ee20000000c00 */
[----:B--2---:R-:W-:Y:S01]  /*39a0*/  VIADD R0, R0, 0x70 ;  /* 0x0000007000007836 */ /* 0x004fe20000000000 */
[----:B------:R-:W-:Y:S01]  /*39b0*/  @!PT LDS RZ, [RZ] ;  /* 0x00000000fffff984 */ /* 0x000fe20000000800 */
[----:B------:R-:W-:Y:S01]  /*39c0*/  @!PT LDS RZ, [RZ] ;  /* 0x00000000fffff984 */ /* 0x000fe20000000800 */
[----:B------:R-:W-:Y:S01]  /*39d0*/  @!PT LDS RZ, [RZ] ;  /* 0x00000000fffff984 */ /* 0x000fe20000000800 */
[----:B------:R-:W-:Y:S01]  /*39e0*/  @!PT LDS RZ, [RZ] ;  /* 0x00000000fffff984 */ /* 0x000fe20000000800 */
[----:B------:R2:W-:Y:S06]  /*39f0*/  MEMBAR.ALL.CTA ;  /* 0x0000000000007992 */ /* 0x0005ec0000008000 */
[----:B--2---:R-:W2:Y:S01]  /*3a00*/  FENCE.VIEW.ASYNC.S ;  /* 0x00000000000073c6 */ /* 0x004ea20000000000 */
[----:B------:R-:W-:Y:S04]  /*3a10*/  PRMT R0, RZ, 0x654, R0 ;  /* 0x00000654ff007816 */ /* 0x000fe80000000000 */
[----:B--2---:R2:W-:Y:S01]  /*3a20*/  SYNCS.ARRIVE.TRANS64.RED.A1T0 RZ, [R0+URZ], RZ ;  /* 0x000000ff00ff79a7 */ /* 0x0045e200081004ff */
[----:B---3--:R-:W-:Y:S11]  /*3a30*/  LOP3.LUT P3, RZ, R26, 0x1, RZ, 0xc0, !PT ;  /* 0x000000011aff7812 */ /* 0x008ff6000786c0ff */
[----:B------:R-:W-:Y:S02]  /*3a40*/  @!UPT UIADD3 URZ, UPT, UPT, URZ, URZ, URZ ;  /* 0x000000fffffff290 */ /* 0x000fe4000fffe0ff */
[----:B------:R-:W-:Y:S02]  /*3a50*/  @P3 MOV R13, R24 ;  /* 0x00000018000d3202 */ /* 0x000fe40000000f00 */
[----:B------:R-:W-:Y:S01]  /*3a60*/  @P3 LOP3.LUT R8, R25, 0xffff, RZ, 0xc0, !PT ;  /* 0x0000ffff19083812 */ /* 0x000fe200078ec0ff */
[----:B--2---:R-:W-:Y:S06]  /*3a70*/  @!P0 BRA `(.L_x_68) ;  /* 0x0000000000a48947 */ /* 0x004fec0003800000 */
[----:B-1----:R-:W-:Y:S01]  /*3a80*/  IMAD.HI.U32 R35, R22, R7, RZ ;  /* 0x0000000716237227 */ /* 0x002fe200078e00ff */
[----:B------:R-:W-:Y:S02]  /*3a90*/  ISETP.NE.AND P0, PT, R6, 0x1, PT ;  /* 0x000000010600780c */ /* 0x000fe40003f05270 */
[----:B------:R-:W-:Y:S01]  /*3aa0*/  ISETP.NE.AND P2, PT, R72, 0x1, PT ;  /* 0x000000014800780c */ /* 0x000fe20003f45270 */
[----:B----4-:R-:W-:Y:S01]  /*3ab0*/  IMAD.HI.U32 R34, R19, R16, RZ ;  /* 0x0000001013227227 */ /* 0x010fe200078e00ff */
[----:B------:R-:W-:Y:S02]  /*3ac0*/  SHF.R.U32.HI R35, RZ, R18, R35 ;  /* 0x00000012ff237219 */ /* 0x000fe40000011623 */
[----:B------:R-:W-:Y:S01]  /*3ad0*/  ISETP.NE.AND P4, PT, R2, 0x1, PT ;  /* 0x000000010200780c */ /* 0x000fe20003f85270 */
[----:B------:R-:W-:Y:S01]  /*3ae0*/  IMAD.HI.U32 R36, R13, R16, RZ ;  /* 0x000000100d247227 */ /* 0x000fe200078e00ff */
[----:B------:R-:W-:Y:S02]  /*3af0*/  SHF.R.U32.HI R34, RZ, R17, R34 ;  /* 0x00000011ff227219 */ /* 0x000fe40000011622 */
[----:B------:R-:W-:Y:S01]  /*3b00*/  SEL R3, R22, R35, !P0 ;  /* 0x0000002316037207 */ /* 0x000fe20004000000 */
[C---:B------:R-:W-:Y:S01]  /*3b10*/  IMAD.HI.U32 R35, R8.reuse, R7, RZ ;  /* 0x0000000708237227 */ /* 0x040fe200078e00ff */
[----:B------:R-:W-:Y:S02]  /*3b20*/  SEL R11, R19, R34, !P4 ;  /* 0x00000022130b7207 */ /* 0x000fe40006000000 */
[----:B------:R-:W-:Y:S01]  /*3b30*/  SHF.R.U32.HI R36, RZ, R17, R36 ;  /* 0x00000011ff247219 */ /* 0x000fe20000011624 */
[----:B------:R-:W-:Y:S01]  /*3b40*/  IMAD.HI.U32 R38, R3, R4, RZ ;  /* 0x0000000403267227 */ /* 0x000fe200078e00ff */
[----:B------:R-:W-:Y:S03]  /*3b50*/  SHF.R.U32.HI R35, RZ, R18, R35 ;  /* 0x00000012ff237219 */ /* 0x000fe60000011623 */
[----:B------:R-:W-:Y:S01]  /*3b60*/  IMAD.HI.U32 R34, R11, R4, RZ ;  /* 0x000000040b227227 */ /* 0x000fe200078e00ff */
[----:B------:R-:W-:Y:S02]  /*3b70*/  @P2 SHF.R.U32.HI R3, RZ, R5, R38 ;  /* 0x00000005ff032219 */ /* 0x000fe40000011626 */
[----:B------:R-:W-:Y:S02]  /*3b80*/  SEL R9, R8, R35, !P0 ;  /* 0x0000002308097207 */ /* 0x000fe40004000000 */
[----:B------:R-:W-:Y:S01]  /*3b90*/  @P2 SHF.R.U32.HI R11, RZ, R5, R34 ;  /* 0x00000005ff0b2219 */ /* 0x000fe20000011622 */
[C---:B------:R-:W-:Y:S01]  /*3ba0*/  IMAD R10, R72.reuse, R3, RZ ;  /* 0x00000003480a7224 */ /* 0x040fe200078e02ff */
[----:B------:R-:W-:Y:S01]  /*3bb0*/  SEL R3, R13, R36, !P4 ;  /* 0x000000240d037207 */ /* 0x000fe20006000000 */
[C---:B------:R-:W-:Y:S03]  /*3bc0*/  IMAD.HI.U32 R14, R9.reuse, R4, RZ ;  /* 0x00000004090e7227 */ /* 0x040fe600078e00ff */
[----:B------:R-:W-:Y:S01]  /*3bd0*/  ISETP.GE.AND P0, PT, R9, R10, PT ;  /* 0x0000000a0900720c */ /* 0x000fe20003f06270 */
[C---:B------:R-:W-:Y:S01]  /*3be0*/  IMAD R12, R72.reuse, R11, RZ ;  /* 0x0000000b480c7224 */ /* 0x040fe200078e02ff */
[-C--:B------:R-:W-:Y:S04]  /*3bf0*/  SHF.R.U32.HI R14, RZ, R5.reuse, R14 ;  /* 0x00000005ff0e7219 */ /* 0x080fe8000001160e */
[----:B------:R-:W-:Y:S02]  /*3c00*/  ISETP.GE.OR P0, PT, R3, R12, P0 ;  /* 0x0000000c0300720c */ /* 0x000fe40000706670 */
[----:B------:R-:W-:Y:S05]  /*3c10*/  SEL R15, R9, R14, !P2 ;  /* 0x0000000e090f7207 */ /* 0x000fea0005000000 */
[----:B------:R-:W-:Y:S04]  /*3c20*/  IMAD.MOV R14, RZ, RZ, -R15 ;  /* 0x000000ffff0e7224 */ /* 0x000fe800078e0a0f */
[----:B------:R-:W-:Y:S02]  /*3c30*/  IMAD R14, R72, R14, R9 ;  /* 0x0000000e480e7224 */ /* 0x000fe400078e0209 */
[C---:B------:R-:W-:Y:S05]  /*3c40*/  @!P0 IMAD.HI.U32 R10, R3.reuse, R4, RZ ;  /* 0x00000004030a8227 */ /* 0x040fea00078e00ff */
[----:B------:R-:W-:Y:S04]  /*3c50*/  @!P0 SHF.R.U32.HI R10, RZ, R5, R10 ;  /* 0x00000005ff0a8219 */ /* 0x000fe8000001160a */
[----:B------:R-:W-:Y:S01]  /*3c60*/  @!P0 SEL R0, R3, R10, !P2 ;  /* 0x0000000a03008207 */ /* 0x000fe20005000000 */
[----:B------:R-:W-:Y:S03]  /*3c70*/  IMAD.MOV R10, RZ, RZ, -R3 ;  /* 0x000000ffff0a7224 */ /* 0x000fe600078e0a03 */
[----:B------:R-:W-:Y:S01]  /*3c80*/  @!P0 IADD3 R15, PT, PT, R15, -R0, RZ ;  /* 0x800000000f0f8210 */ /* 0x000fe20007ffe0ff */
[----:B------:R-:W-:Y:S01]  /*3c90*/  @!P0 IMAD R0, R11, R14, R0 ;  /* 0x0000000e0b008224 */ /* 0x000fe200078e0200 */
[----:B------:R-:W-:Y:S01]  /*3ca0*/  IADD3 R11, PT, PT, -R9, RZ, RZ ;  /* 0x000000ff090b7210 */ /* 0x000fe20007ffe1ff */
[----:B------:R-:W-:Y:S02]  /*3cb0*/  IMAD R13, R2, R10, R13 ;  /* 0x0000000a020d7224 */ /* 0x000fe400078e020d */
[----:B------:R-:W-:Y:S02]  /*3cc0*/  @!P0 IMAD R9, R15, R72, R3 ;  /* 0x000000480f098224 */ /* 0x000fe400078e0203 */
[----:B------:R-:W-:Y:S02]  /*3cd0*/  @!P0 IMAD.MOV.U32 R3, RZ, RZ, R0 ;  /* 0x000000ffff038224 */ /* 0x000fe400078e0000 */
[----:B------:R-:W-:Y:S02]  /*3ce0*/  IMAD R8, R6, R11, R8 ;  /* 0x0000000b06087224 */ /* 0x000fe400078e0208 */
[----:B------:R-:W-:Y:S02]  /*3cf0*/  IMAD R13, R3, R2, R13 ;  /* 0x00000002030d7224 */ /* 0x000fe400078e020d */
[----:B------:R-:W-:Y:S02]  /*3d00*/  IMAD R8, R9, R6, R8 ;  /* 0x0000000609087224 */ /* 0x000fe400078e0208 */
.L_x_68:
[----:B------:R-:W-:Y:S05]  /*3d10*/  BRA.U UP1, `(.L_x_69) ;  /* 0x0000000101107547 */ /* 0x000fea000b800000 */
[----:B------:R-:W-:Y:S04]  /*3d20*/  MOV R0, UR6 ;  /* 0x0000000600007c02 */ /* 0x000fe80008000f00 */
[----:B------:R-:W-:Y:S04]  /*3d30*/  SHF.L.U32 R3, R0, 0x1f, RZ ;  /* 0x0000001f00037819 */ /* 0x000fe800000006ff */
[----:B------:R-:W2:Y:S02]  /*3d40*/  SYNCS.PHASECHK.TRANS64.TRYWAIT P0, [UR7+0x58], R3 ;  /* 0x00005803ff0075a7 */ /* 0x000ea40008001107 */
[----:B--2---:R-:W-:Y:S05]  /*3d50*/  @!P0 BRA `(.L_x_70) ;  /* 0x0000004800588947 */ /* 0x004fea0003800000 */
.L_x_69:
[----:B------:R-:W-:Y:S02]  /*3d60*/  R2UR UR19, R21 ;  /* 0x00000000151372ca */ /* 0x000fe400000e0000 */
[----:B------:R-:W-:Y:S02]  /*3d70*/  R2UR UR18, R20 ;  /* 0x00000000141272ca */ /* 0x000fe400000e0000 */
[----:B------:R-:W-:Y:S02]  /*3d80*/  ISETP.NE.U32.AND P2, PT, RZ, UR4, PT ;  /* 0x00000004ff007c0c */ /* 0x000fe4000bf45070 */
[----:B------:R-:W-:Y:S02]  /*3d90*/  SHF.L.U32 R12, R31, 0x1f, RZ ;  /* 0x0000001f1f0c7819 */ /* 0x000fe400000006ff */
[----:B------:R-:W-:Y:S05]  /*3da0*/  ISETP.NE.AND.EX P2, PT, RZ, UR5, PT, P2 ;  /* 0x00000005ff007c0c */ /* 0x000fea000bf45320 */
[----:B------:R-:W-:Y:S02]  /*3db0*/  USHF.L.U32 UR19, UR19, 0x7, URZ ;  /* 0x0000000713137899 */ /* 0x000fe400080006ff */
[----:B------:R-:W-:Y:S01]  /*3dc0*/  USHF.L.U32 UR18, UR18, 0x7, URZ ;  /* 0x0000000712127899 */ /* 0x000fe200080006ff */
[----:B------:R-:W-:Y:S11]  /*3dd0*/  BRA.U !UP3, `(.L_x_71) ;  /* 0x000000010b347547 */ /* 0x000ff6000b800000 */
[----:B------:R-:W-:Y:S01]  /*3de0*/  UPLOP3.LUT UP0, UPT, UPT, UPT, UP2, 0x80, 0x8 ;  /* 0x000000000008789c */ /* 0x000fe20003f0f020 */
[----:B--2---:R-:W-:Y:S02]  /*3df0*/  HFMA2 R0, -RZ, RZ, 0, 5.9604644775390625e-08 ;  /* 0x00000001ff007431 */ /* 0x004fe400000001ff */
[----:B------:R-:W-:Y:S03]  /*3e00*/  IMAD.MOV.U32 R171, RZ, RZ, 0x1 ;  /* 0x00000001ffab7424 */ /* 0x000fe600078e00ff */
[----:B------:R-:W-:Y:S05]  /*3e10*/  PLOP3.LUT P0, PT, PT, PT, UP0, 0x80, 0x8 ;  /* 0x000000000008781c */ /* 0x000fea0003f0f008 */
[----:B------:R-:W2:Y:S01]  /*3e20*/  @UP0 LDCU.64 UR10, c[0x0][0x888] ;  /* 0x00011100ff0a07ac */ /* 0x000ea20008000a00 */
[----:B------:R-:W-:Y:S07]  /*3e30*/  @UP0 UIMAD UR8, UR36, UR4, URZ ;  /* 0x00000004240802a4 */ /* 0x000fee000f8e02ff */
[----:B------:R-:W-:Y:S01]  /*3e40*/  @!P0 PRMT R171, R0, 0x7610, R171 ;  /* 0x0000761000ab8816 */ /* 0x000fe200000000ab */
[----:B--2---:R-:W-:Y:S03]  /*3e50*/  @UP0 UIMAD.WIDE UR10, UR8, 0x4, UR10 ;  /* 0x00000004080a08a5 */ /* 0x004fe6000f8e020a */
[----:B------:R-:W2:Y:S03]  /*3e60*/  @!UP0 LDCU UR8, c[0x0][0x880] ;  /* 0x00011000ff0887ac */ /* 0x000ea60008000800 */
[----:B------:R-:W-:Y:S01]  /*3e70*/  IMAD.U32 R10, RZ, RZ, UR10 ;  /* 0x0000000aff0a7e24 */ /* 0x000fe2000f8e00ff */
[----:B------:R-:W-:Y:S05]  /*3e80*/  MOV R11, UR11 ;  /* 0x0000000b000b7c02 */ /* 0x000fea0008000f00 */
[----:B-----5:R3:W5:Y:S02]  /*3e90*/  @P0 LDG.E R81, desc[UR46][R10.64] ;  /* 0x0000002e0a510981 */ /* 0x020764000c1e1900 */
[----:B--23--:R-:W-:Y:S07]  /*3ea0*/  @!P0 IMAD.U32 R81, RZ, RZ, UR8 ;  /* 0x00000008ff518e24 */ /* 0x00cfee000f8e00ff */
.L_x_71:
[----:B-----5:R-:W-:Y:S01]  /*3eb0*/  @!P2 FSETP.EQ.AND P0, PT, R81, RZ, PT ;  /* 0x000000ff5100a20b */ /* 0x020fe20003f02000 */
[----:B------:R-:W-:Y:S01]  /*3ec0*/  @!UPT UIADD3 URZ, UPT, UPT, URZ, URZ, URZ ;  /* 0x000000fffffff290 */ /* 0x000fe2000fffe0ff */
[----:B------:R-:W-:Y:S11]  /*3ed0*/  @!P2 BRA `(.L_x_72) ;  /* 0x000000000014a947 */ /* 0x000ff60003800000 */
[----:B------:R-:W-:Y:S02]  /*3ee0*/  LOP3.LUT P2, RZ, R171, 0xff, RZ, 0xc0, !PT ;  /* 0x000000ffabff7812 */ /* 0x000fe4000784c0ff */
[----:B------:R-:W-:Y:S04]  /*3ef0*/  PLOP3.LUT P0, PT, PT, PT, UP0, 0x80, 0x8 ;  /* 0x000000000008781c */ /* 0x000fe80003f0f008 */
[----:B------:R-:W-:Y:S07]  /*3f00*/  PLOP3.LUT P0, PT, P0, PT, PT, 0x8, 0x80 ;  /* 0x000000000080781c */ /* 0x000fee000070e170 */
[----:B------:R-:W-:Y:S11]  /*3f10*/  @P2 FSETP.EQ.AND P0, PT, R81, RZ, PT ;  /* 0x000000ff5100220b */ /* 0x000ff60003f02000 */
[----:B------:R-:W-:Y:S02]  /*3f20*/  @!UPT UIADD3 URZ, UPT, UPT, URZ, URZ, URZ ;  /* 0x000000fffffff290 */ /* 0x000fe4000fffe0ff */
.L_x_72:
[----:B------:R-:W3:Y:S01]  /*3f30*/  SYNCS.PHASECHK.TRANS64.TRYWAIT P2, [UR7+0x40], R12 ;  /* 0x0000400cff0075a7 */ /* 0x000ee20008041107 */
[----:B------:R-:W-:Y:S04]  /*3f40*/  ELECT P4, URZ, PT ;  /* 0x0000000000ff782f */ /* 0x000fe80003880000 */
[----:B------:R-:W-:Y:S11]  /*3f50*/  PLOP3.LUT P4, PT, P0, P4, PT, 0xf2, 0x2f ;  /* 0x00000000002f781c */ /* 0x000ff60000789e72 */
[----:B------:R-:W-:Y:S02]  /*3f60*/  @!UPT UIADD3 URZ, UPT, UPT, URZ, URZ, URZ ;  /* 0x000000fffffff290 */ /* 0x000fe4000fffe0ff */
[----:B-1----:R-:W-:Y:S05]  /*3f70*/  @!P4 IADD3 R21, P0, PT, R32, 0x580, RZ ;  /* 0x000005802015c810 */ /* 0x002fea0007f1e0ff */
[----:B------:R-:W-:Y:S01]  /*3f80*/  @!P4 IMAD.X R20, RZ, RZ, R33, P0 ;  /* 0x000000ffff14c224 */ /* 0x000fe200000e0621 */
[----:B---3--:R-:W-:Y:S07]  /*3f90*/  @!P2 BRA `(.L_x_73) ;  /* 0x0000004400e0a947 */ /* 0x008fee0003800000 */
.L_x_133:
[----:B------:R-:W3:Y:S01]  /*3fa0*/  LDC.64 R14, c[0x0][0xb10] ;  /* 0x0002c400ff0e7b82 */ /* 0x000ee20000000a00 */
[----:B------:R-:W-:Y:S01]  /*3fb0*/  @!P4 R2UR UR8, R20 ;  /* 0x000000001408c2ca */ /* 0x000fe200000e0000 */
[----:B------:R-:W-:Y:S01]  /*3fc0*/  VOTEU.ALL UP1, P4 ;  /* 0x0000000000ff7886 */ /* 0x000fe20002020000 */
[----:B------:R-:W-:Y:S01]  /*3fd0*/  @!P4 R2UR UR9, R21 ;  /* 0x000000001509c2ca */ /* 0x000fe200000e0000 */
[----:B------:R-:W-:Y:S01]  /*3fe0*/  UMOV UR10, 0x0 ;  /* 0x00000000000a7882 */ /* 0x000fe20000000000 */
[----:B------:R-:W-:Y:S03]  /*3ff0*/  UMOV UR11, 0x10000000 ;  /* 0x10000000000b7882 */ /* 0x000fe60000000000 */
[----:B------:R-:W5:Y:S01]  /*4000*/  LDC.64 R10, c[0x0][0xb18] ;  /* 0x0002c600ff0a7b82 */ /* 0x000f620000000a00 */
[----:B------:R-:W-:Y:S01]  /*4010*/  @!UP1 UIADD3 UR16, UPT, UPT, UR7, 0x200, URZ ;  /* 0x0000020007109890 */ /* 0x000fe2000fffe0ff */
[----:B------:R-:W-:Y:S01]  /*4020*/  @P3 SHF.R.U32.HI R28, RZ, 0x10, R25 ;  /* 0x00000010ff1c3819 */ /* 0x000fe20000011619 */
[----:B------:R-:W-:Y:S01]  /*4030*/  VOTEU.ALL UP1, P4 ;  /* 0x0000000000ff7886 */ /* 0x000fe20002020000 */
[----:B------:R-:W-:Y:S01]  /*4040*/  UMOV UR20, UR36 ;  /* 0x0000002400147c82 */ /* 0x000fe20008000000 */
[----:B------:R-:W-:Y:S03]  /*4050*/  VIADD R30, R30, 0x1 ;  /* 0x000000011e1e7836 */ /* 0x000fe60000000000 */
[----:B--2---:R-:W2:Y:S01]  /*4060*/  @!P1 LDC R0, c[0x0][0xb20] ;  /* 0x0002c800ff009b82 */ /* 0x004ea20000000800 */
[----:B------:R-:W-:Y:S01]  /*4070*/  IMAD.U32 R21, RZ, RZ, UR8 ;  /* 0x00000008ff157e24 */ /* 0x000fe2000f8e00ff */
[----:B------:R-:W-:Y:S06]  /*4080*/  UPRMT UR8, UR37, 0x654, UR17 ;  /* 0x0000065425087896 */ /* 0x000fec0008000011 */
[----:B-1----:R-:W1:Y:S01]  /*4090*/  @!P1 LDC R3, c[0x0][0xb0c] ;  /* 0x0002c300ff039b82 */ /* 0x002e620000000800 */
[----:B------:R-:W-:Y:S01]  /*40a0*/  IMAD.U32 R20, RZ, RZ, UR9 ;  /* 0x00000009ff147e24 */ /* 0x000fe2000f8e00ff */
[----:B------:R-:W-:Y:S04]  /*40b0*/  @!P4 R2UR UR15, R21 ;  /* 0x00000000150fc2ca */ /* 0x000fe800000e0000 */
[----:B------:R-:W-:Y:S01]  /*40c0*/  @!P4 R2UR UR14, R20 ;  /* 0x00000000140ec2ca */ /* 0x000fe200000e0000 */
[----:B------:R-:W-:Y:S11]  /*40d0*/  @!P4 IMAD.MOV.U32 R20, RZ, RZ, 0x2000 ;  /* 0x00002000ff14c424 */ /* 0x000ff600078e00ff */
[----:B------:R-:W-:Y:S01]  /*40e0*/  @!UPT UIADD3 URZ, UPT, UPT, URZ, URZ, URZ ;  /* 0x000000fffffff290 */ /* 0x000fe2000fffe0ff */
[----:B------:R1:W-:Y:S01]  /*40f0*/  @!UP1 UTMALDG.3D [UR16], [UR14], desc[UR10] ;  /* 0x00000a100e0095b4 */ /* 0x0003e20008011000 */
[----:B------:R1:W-:Y:S02]  /*4100*/  @!P4 SYNCS.ARRIVE.TRANS64.RED.A0TR RZ, [UR7+0x30], R20 ;  /* 0x00003014ffffc9a7 */ /* 0x0003e40008300407 */
[----:B-1----:R-:W-:Y:S01]  /*4110*/  @!P1 ISETP.NE.AND P2, PT, R3, 0x1, PT ;  /* 0x000000010300980c */ /* 0x002fe20003f45270 */
[C---:B---3--:R-:W-:Y:S01]  /*4120*/  @!P1 IMAD.HI.U32 R14, R13.reuse, R14, RZ ;  /* 0x0000000e0d0e9227 */ /* 0x048fe200078e00ff */
[----:B-----5:R-:W-:Y:S03]  /*4130*/  @!P1 ISETP.NE.AND P0, PT, R10, 0x1, PT ;  /* 0x000000010a00980c */ /* 0x020fe60003f05270 */
[C---:B------:R-:W-:Y:S01]  /*4140*/  @!P1 IMAD.HI.U32 R11, R8.reuse, R11, RZ ;  /* 0x0000000b080b9227 */ /* 0x040fe200078e00ff */
[----:B------:R-:W-:Y:S04]  /*4150*/  @!P1 SHF.R.U32.HI R14, RZ, R15, R14 ;  /* 0x0000000fff0e9219 */ /* 0x000fe8000001160e */
[----:B--2---:R-:W-:Y:S01]  /*4160*/  @!P1 SHF.R.U32.HI R9, RZ, R0, R11 ;  /* 0x00000000ff099219 */ /* 0x004fe2000001160b */
[----:B------:R-:W-:Y:S01]  /*4170*/  SYNCS.ARRIVE.TRANS64.RED.A1T0 RZ, [UR8], RZ ;  /* 0x000000ffffff79a7 */ /* 0x000fe20008100408 */
[----:B------:R-:W-:Y:S02]  /*4180*/  @!P1 SEL R14, R13, R14, !P2 ;  /* 0x0000000e0d0e9207 */ /* 0x000fe40005000000 */
[----:B------:R-:W-:Y:S01]  /*4190*/  @!P1 SEL R9, R8, R9, !P0 ;  /* 0x0000000908099207 */ /* 0x000fe20004000000 */
[----:B------:R-:W1:Y:S04]  /*41a0*/  SYNCS.PHASECHK.TRANS64.TRYWAIT P5, [UR7+0x48], R12 ;  /* 0x0000480cff0075a7 */ /* 0x000e6800080a1107 */
[----:B------:R-:W-:Y:S02]  /*41b0*/  @!P1 IMAD.IADD R0, R9, 0x1, -R14 ;  /* 0x0000000109009824 */ /* 0x000fe400078e0a0e */
[----:B------:R-:W-:Y:S02]  /*41c0*/  @!P1 IMAD.IADD R9, R14, 0x1, -R9 ;  /* 0x000000010e099824 */ /* 0x000fe400078e0a09 */
[----:B------:R-:W-:Y:S02]  /*41d0*/  @!P1 IMAD R13, R0, R3, R13 ;  /* 0x00000003000d9224 */ /* 0x000fe400078e020d */
[----:B------:R-:W-:Y:S01]  /*41e0*/  @!P1 IMAD R8, R9, R10, R8 ;  /* 0x0000000a09089224 */ /* 0x000fe200078e0208 */
[----:B-1----:R-:W-:Y:S06]  /*41f0*/  @!P5 BRA `(.L_x_74) ;  /* 0x000000440060d947 */ /* 0x002fec0003800000 */
.L_x_135:
[----:B-1----:R-:W-:Y:S01]  /*4200*/  @!P4 IADD3 R3, P0, PT, R32, 0x580, RZ ;  /* 0x000005802003c810 */ /* 0x002fe20007f1e0ff */
[----:B------:R-:W-:Y:S01]  /*4210*/  VOTEU.ALL UP1, P4 ;  /* 0x0000000000ff7886 */ /* 0x000fe20002020000 */
[----:B------:R-:W-:Y:S01]  /*4220*/  UMOV UR20, 0x0 ;  /* 0x0000000000147882 */ /* 0x000fe20000000000 */
[----:B------:R-:W-:Y:S01]  /*4230*/  UMOV UR21, 0x10000000 ;  /* 0x1000000000157882 */ /* 0x000fe20000000000 */
[----:B------:R-:W-:Y:S01]  /*4240*/  @!P4 R2UR UR9, R3 ;  /* 0x000000000309c2ca */ /* 0x000fe200000e0000 */
[----:B------:R-:W-:Y:S01]  /*4250*/  @!P4 IMAD.X R0, RZ, RZ, R33, P0 ;  /* 0x000000ffff00c224 */ /* 0x000fe200000e0621 */
[----:B------:R-:W-:Y:S01]  /*4260*/  @!UP1 UIADD3 UR10, UPT, UPT, UR18, 0x40, URZ ;  /* 0x00000040120a9890 */ /* 0x000fe2000fffe0ff */
[----:B------:R-:W-:Y:S01]  /*4270*/  ISETP.NE.AND P0, PT, R30, 0x2, PT ;  /* 0x000000021e00780c */ /* 0x000fe20003f05270 */
[----:B------:R-:W-:Y:S01]  /*4280*/  UMOV UR11, UR19 ;  /* 0x00000013000b7c82 */ /* 0x000fe20008000000 */
[----:B------:R-:W-:Y:S01]  /*4290*/  UMOV UR12, UR36 ;  /* 0x00000024000c7c82 */ /* 0x000fe20008000000 */
[----:B------:R-:W-:Y:S01]  /*42a0*/  @!P4 R2UR UR8, R0 ;  /* 0x000000000008c2ca */ /* 0x000fe200000e0000 */
[----:B------:R-:W-:Y:S01]  /*42b0*/  IMAD.IADD R20, R8, 0x1, R147 ;  /* 0x0000000108147824 */ /* 0x000fe200078e0293 */
[----:B------:R-:W-:Y:S01]  /*42c0*/  @P3 R2UR UR36, R28 ;  /* 0x000000001c2432ca */ /* 0x000fe200000e0000 */
[----:B------:R-:W-:Y:S01]  /*42d0*/  IMAD.IADD R21, R13, 0x1, R170 ;  /* 0x000000010d157824 */ /* 0x000fe200078e02aa */
[----:B------:R-:W-:Y:S02]  /*42e0*/  SEL R0, RZ, 0x1, P0 ;  /* 0x00000001ff007807 */ /* 0x000fe40000000000 */
[----:B------:R-:W-:Y:S01]  /*42f0*/  LOP3.LUT R31, R31, 0x1, RZ, 0x3c, !PT ;  /* 0x000000011f1f7812 */ /* 0x000fe200078e3cff */
[----:B------:R-:W-:Y:S01]  /*4300*/  IMAD.U32 R10, RZ, RZ, UR9 ;  /* 0x00000009ff0a7e24 */ /* 0x000fe2000f8e00ff */
[----:B------:R-:W-:Y:S01]  /*4310*/  @!UP1 UIADD3 UR9, UPT, UPT, UR7, 0x38, URZ ;  /* 0x0000003807099890 */ /* 0x000fe2000fffe0ff */
[----:B------:R-:W-:Y:S02]  /*4320*/  LOP3.LUT R29, R29, R0, RZ, 0x3c, !PT ;  /* 0x000000001d1d7212 */ /* 0x000fe400078e3cff */
[----:B------:R-:W-:Y:S02]  /*4330*/  SEL R30, R30, RZ, P0 ;  /* 0x000000ff1e1e7207 */ /* 0x000fe40000000000 */
[----:B------:R-:W-:Y:S01]  /*4340*/  IMAD.U32 R11, RZ, RZ, UR8 ;  /* 0x00000008ff0b7e24 */ /* 0x000fe2000f8e00ff */
[----:B------:R-:W-:Y:S01]  /*4350*/  @!P4 R2UR UR14, R10 ;  /* 0x000000000a0ec2ca */ /* 0x000fe200000e0000 */
[----:B------:R-:W-:Y:S01]  /*4360*/  @!UP1 UIADD3 UR8, UPT, UPT, UR7, 0x2200, URZ ;  /* 0x0000220007089890 */ /* 0x000fe2000fffe0ff */
[----:B------:R-:W-:Y:S02]  /*4370*/  VOTEU.ALL UP1, P4 ;  /* 0x0000000000ff7886 */ /* 0x000fe40002020000 */
[----:B------:R-:W-:Y:S11]  /*4380*/  @!P4 R2UR UR15, R11 ;  /* 0x000000000b0fc2ca */ /* 0x000ff600000e0000 */
[----:B------:R-:W-:Y:S02]  /*4390*/  @!UPT UIADD3 URZ, UPT, UPT, URZ, URZ, URZ ;  /* 0x000000fffffff290 */ /* 0x000fe4000fffe0ff */
[----:B------:R2:W-:Y:S01]  /*43a0*/  @!UP1 UTMALDG.3D [UR8], [UR14], desc[UR20] ;  /* 0x000014080e0095b4 */ /* 0x0005e20008011000 */
[----:B------:R2:W-:Y:S01]  /*43b0*/  @!P4 SYNCS.ARRIVE.TRANS64.RED.A0TR RZ, [UR7+0x38], R23 ;  /* 0x00003817ffffc9a7 */ /* 0x0005e20008300407 */
[----:B------:R-:W-:Y:S01]  /*43c0*/  UPLOP3.LUT UP1, UPT, UPT, UPT, UPT, 0x80, 0x8 ;  /* 0x000000000008789c */ /* 0x000fe20003f2f070 */
[----:B------:R-:W-:Y:S01]  /*43d0*/  SYNCS.ARRIVE.TRANS64.RED.A1T0 RZ, [UR13], RZ ;  /* 0x000000ffffff79a7 */ /* 0x000fe2000810040d */
[----:B------:R-:W-:Y:S09]  /*43e0*/  @P3 BRA `(.L_x_75) ;  /* 0xfffffff400503947 */ /* 0x000ff2000383ffff */
[----:B------:R-:W-:-:S04]  /*43f0*/  SHF.L.U32 R3, R31, 0x1f, RZ ;  /* 0x0000001f1f037819 */ /* 0x000fc800000006ff */
[----:B------:R-:W1:Y:S02]  /*4400*/  SYNCS.PHASECHK.TRANS64.TRYWAIT P0, [UR7+0x40], R3 ;  /* 0x00004003ff0075a7 */ /* 0x000e640008001107 */
[----:B-1----:R-:W-:Y:S05]  /*4410*/  @!P0 BRA `(.L_x_76) ;  /* 0x0000004000f08947 */ /* 0x002fea0003800000 */
.L_x_137:
[----:B-1----:R-:W-:-:S07]  /*4420*/  MOV R0, UR7 ;  /* 0x0000000700007c02 */ /* 0x002fce0008000f00 */
.L_x_77:
[----:B-1----:R-:W-:-:S04]  /*4430*/  SHF.L.U32 R3, R31, 0x1f, RZ ;  /* 0x0000001f1f037819 */ /* 0x002fc800000006ff */
[----:B------:R1:W3:Y:S03]  /*4440*/  SYNCS.PHASECHK.TRANS64.TRYWAIT P0, [R0+URZ+0x48], R3 ;  /* 0x00004803000075a7 */ /* 0x0002e600080011ff */
[----:B---3--:R-:W-:Y:S05]  /*4450*/  @!P0 NANOSLEEP.SYNCS 0x989680 ;  /* 0x009896800000895d */ /* 0x008fea0003900000 */
[----:B------:R-:W3:Y:S02]  /*4460*/  @!P0 SYNCS.PHASECHK.TRANS64 P0, [R0+URZ+0x48], R3 ;  /* 0x00004803000085a7 */ /* 0x000ee400080010ff */
[----:B--23--:R-:W-:Y:S05]  /*4470*/  @P0 EXIT ;  /* 0x000000000000094d */ /* 0x00cfea0003800000 */
[----:B------:R-:W-:Y:S05]  /*4480*/  BRA `(.L_x_77) ;  /* 0xfffffffc00e87947 */ /* 0x000fea000383ffff */
.L_x_66:
[----:B------:R-:W-:-:S06]  /*4490*/  UISETP.GE.AND UP1, UPT, UR8, 0x4, UPT ;  /* 0x000000040800788c */ /* 0x000fcc000bf26270 */
[----:B------:R-:W-:-:S13]  /*44a0*/  PLOP3.LUT P0, PT, PT, PT, UP1, 0x80, 0x8 ;  /* 0x000000000008781c */ /* 0x000fda0003f0f018 */
[----:B------:R-:W-:Y:S05]  /*44b0*/  @!P0 EXIT ;  /* 0x000000000000894d */ /* 0x000fea0003800000 */
[----:B------:R-:W-:Y:S01]  /*44c0*/  BAR.SYNC.DEFER_BLOCKING 0x6, 0xa0 ;  /* 0x0182800000007b1d */ /* 0x000fe20000010000 */
[C---:B------:R-:W-:Y:S01]  /*44d0*/  IMAD.SHL.U32 R3, R189.reuse, 0x40, RZ ;  /* 0x00000040bd037824 */ /* 0x040fe200078e00ff */
[C---:B------:R-:W-:Y:S01]  /*44e0*/  LOP3.LUT R193, R189.reuse, 0x60, RZ, 0xc0, !PT ;  /* 0x00000060bdc17812 */ /* 0x040fe200078ec0ff */
[C---:B------:R-:W-:Y:S01]  /*44f0*/  IMAD.SHL.U32 R172, R189.reuse, 0x8, RZ ;  /* 0x00000008bdac7824 */ /* 0x040fe200078e00ff */
[C---:B------:R-:W-:Y:S01]  /*4500*/  LOP3.LUT R191, R189.reuse, 0x2, RZ, 0xc0, !PT ;  /* 0x00000002bdbf7812 */ /* 0x040fe200078ec0ff */
[----:B------:R-:W-:Y:S01]  /*4510*/  IMAD.U32 R79, R189, 0x10000, RZ ;  /* 0x00010000bd4f7824 */ /* 0x000fe200078e00ff */
[----:B------:R-:W-:Y:S02]  /*4520*/  UMOV UR49, 0x400 ;  /* 0x0000040000317882 */ /* 0x000fe40000000000 */
[----:B------:R-:W1:Y:S01]  /*4530*/  LDC R177, c[0x0][0x370] ;  /* 0x0000dc00ffb17b82 */ /* 0x000e620000000800 */
[----:B------:R-:W-:Y:S01]  /*4540*/  ULEA UR49, UR37, UR49, 0x18 ;  /* 0x0000003125317291 */ /* 0x000fe2000f8ec0ff */
[----:B------:R-:W-:Y:S01]  /*4550*/  LOP3.LUT R5, R3, 0x180, RZ, 0xc0, !PT ;  /* 0x0000018003057812 */ /* 0x000fe200078ec0ff */
[----:B------:R-:W-:Y:S01]  /*4560*/  HFMA2 R195, -RZ, RZ, 0, 0 ;  /* 0x00000000ffc37431 */ /* 0x000fe200000001ff */
[----:B------:R-:W-:Y:S01]  /*4570*/  LOP3.LUT R79, R79, 0x600000, RZ, 0xc0, !PT ;  /* 0x006000004f4f7812 */ /* 0x000fe200078ec0ff */
[----:B------:R-:W-:Y:S01]  /*4580*/  UIADD3 UR4, UPT, UPT, UR49, 0x4200, URZ ;  /* 0x0000420031047890 */ /* 0x000fe2000fffe0ff */
[----:B------:R-:W-:Y:S01]  /*4590*/  LOP3.LUT R172, R5, 0x30, R172, 0xf8, !PT ;  /* 0x0000003005ac7812 */ /* 0x000fe200078ef8ac */
[----:B------:R-:W-:Y:S01]  /*45a0*/  IMAD.MOV.U32 R76, RZ, RZ, RZ ;  /* 0x000000ffff4c7224 */ /* 0x000fe200078e00ff */
[----:B------:R-:W2:Y:S01]  /*45b0*/  LDC R74, c[0x0][0xb0c] ;  /* 0x0002c300ff4a7b82 */ /* 0x000ea20000000800 */
[----:B------:R-:W-:-:S02]  /*45c0*/  LOP3.LUT R189, R189, 0x4, RZ, 0xc0, !PT ;  /* 0x00000004bdbd7812 */ /* 0x000fc400078ec0ff */
[----:B------:R-:W-:Y:S02]  /*45d0*/  CS2R R182, SRZ ;  /* 0x0000000000b67805 */ /* 0x000fe4000001ff00 */
[----:B------:R-:W-:Y:S02]  /*45e0*/  LOP3.LUT R172, R172, 0x1e40, R3, 0xf8, !PT ;  /* 0x00001e40acac7812 */ /* 0x000fe400078ef803 */
[----:B------:R-:W-:Y:S02]  /*45f0*/  CS2R R180, SRZ ;  /* 0x0000000000b47805 */ /* 0x000fe4000001ff00 */
[----:B------:R-:W-:Y:S01]  /*4600*/  IADD3 R188, PT, PT, -R189, 0x2, RZ ;  /* 0x00000002bdbc7810 */ /* 0x000fe20007ffe1ff */
[----:B------:R-:W-:Y:S01]  /*4610*/  IMAD.MOV R176, RZ, RZ, -R191 ;  /* 0x000000ffffb07224 */ /* 0x000fe200078e0abf */
[----:B------:R-:W-:Y:S01]  /*4620*/  MOV R192, UR4 ;  /* 0x0000000400c07c02 */ /* 0x000fe20008000f00 */
[----:B------:R-:W4:Y:S01]  /*4630*/  LDC R174, c[0x0][0xb20] ;  /* 0x0002c800ffae7b82 */ /* 0x000f220000000800 */
[----:B------:R-:W3:Y:S01]  /*4640*/  LDS R0, [UR49+0x110] ;  /* 0x00011031ff007984 */ /* 0x000ee20008000800 */
[----:B------:R-:W-:Y:S01]  /*4650*/  VIADD R190, R172, UR49 ;  /* 0x00000031acbe7c36 */ /* 0x000fe20008000000 */
[----:B------:R-:W1:Y:S01]  /*4660*/  LDCU.64 UR52, c[0x0][0x348] ;  /* 0x00006900ff3477ac */ /* 0x000e620008000a00 */
[----:B------:R-:W-:-:S02]  /*4670*/  IMAD.MOV R175, RZ, RZ, -R189 ;  /* 0x000000ffffaf7224 */ /* 0x000fc400078e0abd */
[----:B------:R-:W-:Y:S01]  /*4680*/  VIADD R190, R190, 0x200 ;  /* 0x00000200bebe7836 */ /* 0x000fe20000000000 */
[----:B------:R-:W1:Y:S01]  /*4690*/  LDCU.64 UR38, c[0x0][0x888] ;  /* 0x00011100ff2677ac */ /* 0x000e620008000a00 */
[----:B------:R-:W1:Y:S01]  /*46a0*/  LDC R73, c[0x0][0xb30] ;  /* 0x0002cc00ff497b82 */ /* 0x000e620000000800 */
[----:B------:R-:W1:Y:S01]  /*46b0*/  LDCU.64 UR44, c[0x0][0x890] ;  /* 0x00011200ff2c77ac */ /* 0x000e620008000a00 */
[----:B------:R-:W-:-:S06]  /*46c0*/  UIADD3 UR48, UPT, UPT, UR49, 0x200, URZ ;  /* 0x0000020031307890 */ /* 0x000fcc000fffe0ff */
[----:B------:R-:W1:Y:S08]  /*46d0*/  LDC.64 R168, c[0x0][0xb10] ;  /* 0x0002c400ffa87b82 */ /* 0x000e700000000a00 */
[----:B------:R-:W1:Y:S08]  /*46e0*/  LDC.64 R70, c[0x0][0xb18] ;  /* 0x0002c600ff467b82 */ /* 0x000e700000000a00 */
[----:B------:R-:W1:Y:S08]  /*46f0*/  LDC.64 R68, c[0x0][0xb28] ;  /* 0x0002ca00ff447b82 */ /* 0x000e700000000a00 */
[----:B------:R-:W1:Y:S01]  /*4700*/  LDC.64 R166, c[0x0][0x8b0] ;  /* 0x00022c00ffa67b82 */ /* 0x000e620000000a00 */
[----:B---3--:R-:W-:-:S07]  /*4710*/  IMAD.IADD R79, R0, 0x1, R79 ;  /* 0x00000001004f7824 */ /* 0x008fce00078e024f */
[----:B------:R-:W3:Y:S08]  /*4720*/  LDC.64 R164, c[0x0][0x8a8] ;  /* 0x00022a00ffa47b82 */ /* 0x000ef00000000a00 */
[----:B--2-4-:R-:W1:Y:S02]  /*4730*/  LDC R178, c[0x0][0x374] ;  /* 0x0000dd00ffb27b82 */ /* 0x014e640000000800 */
.L_x_104:
[C---:B------:R-:W-:Y:S02]  /*4740*/  LEA R0, R195.reuse, UR49, 0x3 ;  /* 0x00000031c3007c11 */ /* 0x040fe4000f8e18ff */
[----:B------:R-:W-:Y:S02]  /*4750*/  SHF.L.U32 R3, R182, 0x1f, RZ ;  /* 0x0000001fb6037819 */ /* 0x000fe400000006ff */
[----:B------:R-:W-:Y:S02]  /*4760*/  LEA R16, R195, UR49, 0x4 ;  /* 0x00000031c3107c11 */ /* 0x000fe4000f8e20ff */
[----:B------:R-:W2:Y:S02]  /*4770*/  SYNCS.PHASECHK.TRANS64.TRYWAIT P0, [R0+URZ+0x60], R3 ;  /* 0x00006003000075a7 */ /* 0x000ea400080011ff */
[----:B-12---:R-:W-:Y:S05]  /*4780*/  @!P0 BRA `(.L_x_78) ;  /* 0x00000040002c8947 */ /* 0x006fea0003800000 */
.L_x_138:
[----:B------:R-:W4:Y:S01]  /*4790*/  LDC.64 R12, c[0x0][0xb10] ;  /* 0x0002c400ff0c7b82 */ /* 0x000f220000000a00 */
[----:B------:R-:W3:Y:S01]  /*47a0*/  LDS.128 R16, [R16+0xf0] ;  /* 0x0000f00010107984 */ /* 0x000ee20000000c00 */
[----:B-1----:R-:W-:Y:S01]  /*47b0*/  ISETP.NE.AND P1, PT, R73, 0x1, PT ;  /* 0x000000014900780c */ /* 0x002fe20003f25270 */
[----:B--2---:R-:W-:Y:S01]  /*47c0*/  VIADD R0, R0, 0x70 ;  /* 0x0000007000007836 */ /* 0x004fe20000000000 */
[----:B------:R-:W-:Y:S04]  /*47d0*/  ISETP.GE.AND P0, PT, R72, 0x1, PT ;  /* 0x000000014800780c */ /* 0x000fe80003f06270 */
[----:B------:R-:W1:Y:S01]  /*47e0*/  LDC.64 R10, c[0x0][0xb18] ;  /* 0x0002c600ff0a7b82 */ /* 0x000e620000000a00 */
[----:B------:R-:W-:Y:S01]  /*47f0*/  PRMT R0, RZ, 0x654, R0 ;  /* 0x00000654ff007816 */ /* 0x000fe20000000000 */
[----:B------:R-:W-:Y:S01]  /*4800*/  @!PT LDS RZ, [RZ] ;  /* 0x00000000fffff984 */ /* 0x000fe20000000800 */
[----:B------:R-:W-:Y:S01]  /*4810*/  @!PT LDS RZ, [RZ] ;  /* 0x00000000fffff984 */ /* 0x000fe20000000800 */
[----:B------:R-:W-:Y:S01]  /*4820*/  @!PT LDS RZ, [RZ] ;  /* 0x00000000fffff984 */ /* 0x000fe20000000800 */
[----:B------:R-:W-:Y:S01]  /*4830*/  @!PT LDS RZ, [RZ] ;  /* 0x00000000fffff984 */ /* 0x000fe20000000800 */
[----:B------:R2:W-:Y:S06]  /*4840*/  MEMBAR.ALL.CTA ;  /* 0x0000000000007992 */ /* 0x0005ec0000008000 */
[----:B--2---:R-:W2:Y:S01]  /*4850*/  FENCE.VIEW.ASYNC.S ;  /* 0x00000000000073c6 */ /* 0x004ea20000000000 */
[----:B------:R-:W1:Y:S08]  /*4860*/  @!P1 LDC R14, c[0x0][0xb20] ;  /* 0x0002c800ff0e9b82 */ /* 0x000e700000000800 */
[----:B------:R-:W1:Y:S01]  /*4870*/  @!P1 LDC R9, c[0x0][0xb0c] ;  /* 0x0002c300ff099b82 */ /* 0x000e620000000800 */
[----:B--2---:R2:W-:Y:S01]  /*4880*/  SYNCS.ARRIVE.TRANS64.RED.A1T0 RZ, [R0+URZ], RZ ;  /* 0x000000ff00ff79a7 */ /* 0x0045e200081004ff */
[----:B---3--:R-:W-:Y:S04]  /*4890*/  LOP3.LUT P4, RZ, R18, 0x1, RZ, 0xc0, !PT ;  /* 0x0000000112ff7812 */ /* 0x008fe8000788c0ff */
[----:B------:R-:W-:Y:S09]  /*48a0*/  P2R R194, PR, RZ, 0x10 ;  /* 0x00000010ffc27803 */ /* 0x000ff20000000000 */
[----:B------:R-:W-:Y:S02]  /*48b0*/  @P4 MOV R77, R16 ;  /* 0x00000010004d4202 */ /* 0x000fe40000000f00 */
[----:B------:R-:W-:Y:S01]  /*48c0*/  @P4 LOP3.LUT R75, R17, 0xffff, RZ, 0xc0, !PT ;  /* 0x0000ffff114b4812 */ /* 0x000fe200078ec0ff */
[----:B--2-4-:R-:W-:Y:S06]  /*48d0*/  @!P0 BRA `(.L_x_79) ;  /* 0x0000000000a48947 */ /* 0x014fec0003800000 */
[----:B------:R-:W-:Y:S01]  /*48e0*/  IMAD.HI.U32 R23, R178, R71, RZ ;  /* 0x00000047b2177227 */ /* 0x000fe200078e00ff */
[----:B------:R-:W-:Y:S02]  /*48f0*/  ISETP.NE.AND P0, PT, R70, 0x1, PT ;  /* 0x000000014600780c */ /* 0x000fe40003f05270 */
[----:B------:R-:W-:Y:S01]  /*4900*/  ISETP.NE.AND P2, PT, R72, 0x1, PT ;  /* 0x000000014800780c */ /* 0x000fe20003f45270 */
[----:B------:R-:W-:Y:S01]  /*4910*/  IMAD.HI.U32 R22, R177, R168, RZ ;  /* 0x000000a8b1167227 */ /* 0x000fe200078e00ff */
[----:B------:R-:W-:Y:S02]  /*4920*/  SHF.R.U32.HI R23, RZ, R174, R23 ;  /* 0x000000aeff177219 */ /* 0x000fe40000011617 */
[----:B------:R-:W-:Y:S01]  /*4930*/  ISETP.NE.AND P3, PT, R74, 0x1, PT ;  /* 0x000000014a00780c */ /* 0x000fe20003f65270 */
[----:B------:R-:W-:Y:S01]  /*4940*/  IMAD.HI.U32 R26, R77, R168, RZ ;  /* 0x000000a84d1a7227 */ /* 0x000fe200078e00ff */
[----:B------:R-:W-:Y:S02]  /*4950*/  SHF.R.U32.HI R22, RZ, R169, R22 ;  /* 0x000000a9ff167219 */ /* 0x000fe40000011616 */
[----:B------:R-:W-:Y:S01]  /*4960*/  SEL R3, R178, R23, !P0 ;  /* 0x00000017b2037207 */ /* 0x000fe20004000000 */
[----:B------:R-:W-:Y:S01]  /*4970*/  IMAD.HI.U32 R23, R75, R71, RZ ;  /* 0x000000474b177227 */ /* 0x000fe200078e00ff */
[----:B------:R-:W-:Y:S02]  /*4980*/  SEL R7, R177, R22, !P3 ;  /* 0x00000016b1077207 */ /* 0x000fe40005800000 */
[----:B------:R-:W-:Y:S01]  /*4990*/  SHF.R.U32.HI R26, RZ, R169, R26 ;  /* 0x000000a9ff1a7219 */ /* 0x000fe2000001161a */
[-C--:B------:R-:W-:Y:S04]  /*49a0*/  IMAD.HI.U32 R22, R3, R68.reuse, RZ ;  /* 0x0000004403167227 */ /* 0x080fe800078e00ff */
[----:B------:R-:W-:Y:S01]  /*49b0*/  IMAD.HI.U32 R24, R7, R68, RZ ;  /* 0x0000004407187227 */ /* 0x000fe200078e00ff */
[-C--:B------:R-:W-:Y:S02]  /*49c0*/  @P2 SHF.R.U32.HI R3, RZ, R69.reuse, R22 ;  /* 0x00000045ff032219 */ /* 0x080fe40000011616 */
[----:B------:R-:W-:Y:S02]  /*49d0*/  SHF.R.U32.HI R22, RZ, R174, R23 ;  /* 0x000000aeff167219 */ /* 0x000fe40000011617 */
[----:B------:R-:W-:Y:S01]  /*49e0*/  @P2 SHF.R.U32.HI R7, RZ, R69, R24 ;  /* 0x00000045ff072219 */ /* 0x000fe20000011618 */
[C---:B------:R-:W-:Y:S01]  /*49f0*/  IMAD R2, R72.reuse, R3, RZ ;  /* 0x0000000348027224 */ /* 0x040fe200078e02ff */
[----:B------:R-:W-:Y:S02]  /*4a00*/  SEL R5, R75, R22, !P0 ;  /* 0x000000164b057207 */ /* 0x000fe40004000000 */
[----:B------:R-:W-:Y:S01]  /*4a10*/  SEL R3, R77, R26, !P3 ;  /* 0x0000001a4d037207 */ /* 0x000fe20005800000 */
[----:B------:R-:W-:Y:S01]  /*4a20*/  IMAD R4, R72, R7, RZ ;  /* 0x0000000748047224 */ /* 0x000fe200078e02ff */
[C---:B------:R-:W-:Y:S01]  /*4a30*/  ISETP.GE.AND P0, PT, R5.reuse, R2, PT ;  /* 0x000000020500720c */ /* 0x040fe20003f06270 */
[----:B------:R-:W-:Y:S03]  /*4a40*/  IMAD.HI.U32 R6, R5, R68, RZ ;  /* 0x0000004405067227 */ /* 0x000fe600078e00ff */
[----:B------:R-:W-:Y:S01]  /*4a50*/  ISETP.GE.OR P0, PT, R3, R4, P0 ;  /* 0x000000040300720c */ /* 0x000fe20000706670 */
[----:B------:R-:W-:Y:S01]  /*4a60*/  IMAD.MOV R4, RZ, RZ, -R3 ;  /* 0x000000ffff047224 */ /* 0x000fe200078e0a03 */
[-C--:B------:R-:W-:Y:S03]  /*4a70*/  SHF.R.U32.HI R6, RZ, R69.reuse, R6 ;  /* 0x00000045ff067219 */ /* 0x080fe60000011606 */
[----:B------:R-:W-:Y:S01]  /*4a80*/  IMAD R77, R74, R4, R77 ;  /* 0x000000044a4d7224 */ /* 0x000fe200078e024d */
[----:B------:R-:W-:Y:S05]  /*4a90*/  SEL R15, R5, R6, !P2 ;  /* 0x00000006050f7207 */ /* 0x000fea0005000000 */
[----:B------:R-:W-:Y:S02]  /*4aa0*/  IMAD.MOV R6, RZ, RZ, -R15 ;  /* 0x000000ffff067224 */ /* 0x000fe400078e0a0f */
[C---:B------:R-:W-:Y:S04]  /*4ab0*/  @!P0 IMAD.HI.U32 R2, R3.reuse, R68, RZ ;  /* 0x0000004403028227 */ /* 0x040fe800078e00ff */
[----:B------:R-:W-:Y:S01]  /*4ac0*/  IMAD R6, R72, R6, R5 ;  /* 0x0000000648067224 */ /* 0x000fe200078e0205 */
[----:B------:R-:W-:Y:S04]  /*4ad0*/  @!P0 SHF.R.U32.HI R2, RZ, R69, R2 ;  /* 0x00000045ff028219 */ /* 0x000fe80000011602 */
[----:B------:R-:W-:Y:S02]  /*4ae0*/  @!P0 SEL R0, R3, R2, !P2 ;  /* 0x0000000203008207 */ /* 0x000fe40005000000 */
[----:B------:R-:W-:Y:S02]  /*4af0*/  IADD3 R2, PT, PT, -R5, RZ, RZ ;  /* 0x000000ff05027210 */ /* 0x000fe40007ffe1ff */
[----:B------:R-:W-:Y:S01]  /*4b00*/  @!P0 IADD3 R8, PT, PT, R15, -R0, RZ ;  /* 0x800000000f088210 */ /* 0x000fe20007ffe0ff */
[----:B------:R-:W-:Y:S02]  /*4b10*/  @!P0 IMAD R0, R7, R6, R0 ;  /* 0x0000000607008224 */ /* 0x000fe400078e0200 */
[----:B------:R-:W-:Y:S02]  /*4b20*/  IMAD R75, R70, R2, R75 ;  /* 0x00000002464b7224 */ /* 0x000fe400078e024b */
[----:B------:R-:W-:Y:S02]  /*4b30*/  @!P0 IMAD R5, R8, R72, R3 ;  /* 0x0000004808058224 */ /* 0x000fe400078e0203 */
[----:B------:R-:W-:Y:S04]  /*4b40*/  @!P0 IMAD.MOV.U32 R3, RZ, RZ, R0 ;  /* 0x000000ffff038224 */ /* 0x000fe800078e0000 */
[----:B------:R-:W-:Y:S02]  /*4b50*/  IMAD R77, R3, R74, R77 ;  /* 0x0000004a034d7224 */ /* 0x000fe400078e024d */
[----:B------:R-:W-:Y:S07]  /*4b60*/  IMAD R75, R5, R70, R75 ;  /* 0x00000046054b7224 */ /* 0x000fee00078e024b */
.L_x_79:
[----:B-1----:R-:W-:Y:S01]  /*4b70*/  @!P1 ISETP.NE.AND P0, PT, R10, 0x1, PT ;  /* 0x000000010a00980c */ /* 0x002fe20003f05270 */
[----:B------:R-:W-:Y:S01]  /*4b80*/  @!P1 IMAD.HI.U32 R0, R77, R12, RZ ;  /* 0x0000000c4d009227 */ /* 0x000fe200078e00ff */
[----:B------:R-:W-:Y:S01]  /*4b90*/  @!P1 ISETP.NE.AND P2, PT, R9, 0x1, PT ;  /* 0x000000010900980c */ /* 0x000fe20003f45270 */
[----:B------:R-:W-:Y:S01]  /*4ba0*/  ULOP3.LUT UP0, URZ, UR48, 0x1b0, URZ, 0xc0, !UPT ;  /* 0x000001b030ff7892 */ /* 0x000fe2000f80c0ff */
[----:B------:R-:W-:Y:S01]  /*4bb0*/  R2UR UR42, R21 ;  /* 0x00000000152a72ca */ /* 0x000fe200000e0000 */
[----:B------:R-:W-:Y:S01]  /*4bc0*/  @!P1 IMAD.HI.U32 R3, R75, R11, RZ ;  /* 0x0000000b4b039227 */ /* 0x000fe200078e00ff */
[----:B------:R-:W-:Y:S02]  /*4bd0*/  @!P1 SHF.R.U32.HI R0, RZ, R13, R0 ;  /* 0x0000000dff009219 */ /* 0x000fe40000011600 */
[----:B------:R-:W-:Y:S01]  /*4be0*/  R2UR UR41, R20 ;  /* 0x00000000142972ca */ /* 0x000fe200000e0000 */
[----:B------:R-:W-:Y:S01]  /*4bf0*/  VIADD R195, R195, 0x1 ;  /* 0x00000001c3c37836 */ /* 0x000fe20000000000 */
[----:B------:R-:W-:Y:S02]  /*4c00*/  @!P1 SHF.R.U32.HI R2, RZ, R14, R3 ;  /* 0x0000000eff029219 */ /* 0x000fe40000011603 */
[----:B------:R-:W-:Y:S02]  /*4c10*/  @!P1 SEL R3, R77, R0, !P2 ;  /* 0x000000004d039207 */ /* 0x000fe40005000000 */
[----:B------:R-:W-:Y:S02]  /*4c20*/  @!P1 SEL R2, R75, R2, !P0 ;  /* 0x000000024b029207 */ /* 0x000fe40004000000 */
[----:B------:R-:W-:Y:S01]  /*4c30*/  @P4 SHF.R.U32.HI R179, RZ, 0x10, R17 ;  /* 0x00000010ffb34819 */ /* 0x000fe20000011611 */
[----:B------:R-:W-:Y:S02]  /*4c40*/  USHF.L.U32 UR42, UR42, 0x7, URZ ;  /* 0x000000072a2a7899 */ /* 0x000fe400080006ff */
[----:B------:R-:W-:Y:S02]  /*4c50*/  @!P1 IMAD.IADD R0, R2, 0x1, -R3 ;  /* 0x0000000102009824 */ /* 0x000fe400078e0a03 */
[----:B------:R-:W-:Y:S01]  /*4c60*/  @!P1 IMAD.IADD R2, R3, 0x1, -R2 ;  /* 0x0000000103029824 */ /* 0x000fe200078e0a02 */
[----:B------:R-:W-:Y:S01]  /*4c70*/  USHF.L.U32 UR41, UR41, 0x7, URZ ;  /* 0x0000000729297899 */ /* 0x000fe200080006ff */
[----:B------:R-:W-:Y:S02]  /*4c80*/  @!P1 IMAD R77, R0, R9, R77 ;  /* 0x00000009004d9224 */ /* 0x000fe400078e024d */
[----:B------:R-:W-:Y:S01]  /*4c90*/  @!P1 IMAD R75, R2, R10, R75 ;  /* 0x0000000a024b9224 */ /* 0x000fe200078e024b */
[----:B------:R-:W-:Y:S08]  /*4ca0*/  BRA.U !UP0, `(.L_x_80) ;  /* 0x0000000108407547 */ /* 0x000ff0000b800000 */
[----:B------:R-:W1:Y:S01]  /*4cb0*/  LDCU.64 UR8, c[0x4][0x80] ;  /* 0x01001000ff0877ac */ /* 0x000e620008000a00 */
[----:B------:R-:W-:Y:S01]  /*4cc0*/  MOV R3, 0x0 ;  /* 0x0000000000037802 */ /* 0x000fe20000000f00 */
[----:B------:R-:W-:Y:S02]  /*4cd0*/  HFMA2 R12, -RZ, RZ, 0, 5.9604644775390625e-08 ;  /* 0x00000001ff0c7431 */ /* 0x000fe400000001ff */
[----:B------:R-:W-:Y:S02]  /*4ce0*/  IMAD.MOV.U32 R8, RZ, RZ, 0x70 ;  /* 0x00000070ff087424 */ /* 0x000fe400078e00ff */
[----:B------:R-:W-:Y:S01]  /*4cf0*/  IMAD.MOV.U32 R13, RZ, RZ, RZ ;  /* 0x000000ffff0d7224 */ /* 0x000fe200078e00ff */
[----:B------:R-:W2:Y:S01]  /*4d00*/  LDCU.64 UR6, c[0x4][0x88] ;  /* 0x01001100ff0677ac */ /* 0x000ea20008000a00 */
[----:B------:R-:W3:Y:S01]  /*4d10*/  LDC.64 R2, c[0x4][R3] ;  /* 0x0100000003027b82 */ /* 0x000ee20000000a00 */
[----:B------:R-:W4:Y:S01]  /*4d20*/  LDCU.64 UR4, c[0x4][0x8] ;  /* 0x01000100ff0477ac */ /* 0x000f220008000a00 */
[----:B-1----:R-:W-:Y:S01]  /*4d30*/  MOV R5, UR9 ;  /* 0x0000000900057c02 */ /* 0x002fe20008000f00 */
[----:B------:R-:W-:Y:S01]  /*4d40*/  IMAD.U32 R4, RZ, RZ, UR8 ;  /* 0x00000008ff047e24 */ /* 0x000fe2000f8e00ff */
[----:B--2---:R-:W-:Y:S01]  /*4d50*/  MOV R7, UR7 ;  /* 0x0000000700077c02 */ /* 0x004fe20008000f00 */
[----:B------:R-:W-:Y:S01]  /*4d60*/  IMAD.U32 R6, RZ, RZ, UR6 ;  /* 0x00000006ff067e24 */ /* 0x000fe2000f8e00ff */
[----:B----4-:R-:W-:Y:S01]  /*4d70*/  MOV R11, UR5 ;  /* 0x00000005000b7c02 */ /* 0x010fe20008000f00 */
[----:B------:R-:W-:Y:S02]  /*4d80*/  IMAD.U32 R10, RZ, RZ, UR4 ;  /* 0x00000004ff0a7e24 */ /* 0x000fe4000f8e00ff */
[----:B------:R-:W-:Y:S07]  /*4d90*/  LEPC R20, `(.L_x_80) ;  /* 0x000000001014794e */ /* 0x000fee0000000000 */
[----:B---3-5:R-:W-:Y:S05]  /*4da0*/  CALL.ABS.NOINC R2 ;  /* 0x0000000002007343 */ /* 0x028fea0003c00000 */
.L_x_80:
[----:B------:R-:W-:Y:S01]  /*4db0*/  LOP3.LUT P0, RZ, R192, 0x1b0, RZ, 0xc0, !PT ;  /* 0x000001b0c0ff7812 */ /* 0x000fe2000780c0ff */
[----:B------:R-:W-:Y:S11]  /*4dc0*/  BSSY.RECONVERGENT B6, `(.L_x_81) ;  /* 0x0000013000067945 */ /* 0x000ff60003800200 */
[----:B------:R-:W-:Y:S01]  /*4dd0*/  @!UPT UIADD3 URZ, UPT, UPT, URZ, URZ, URZ ;  /* 0x000000fffffff290 */ /* 0x000fe2000fffe0ff */
[----:B------:R-:W-:Y:S05]  /*4de0*/  @!P0 BRA `(.L_x_82) ;  /* 0x0000000000408947 */ /* 0x000fea0003800000 */
        /* <DEDUP_REMOVED lines=16> */
.L_x_82:
[----:B------:R-:W-:Y:S05]  /*4ef0*/  BSYNC.RECONVERGENT B6 ;  /* 0x0000000000067941 */ /* 0x000fea0003800200 */
.L_x_81:
[----:B------:R-:W-:Y:S01]  /*4f00*/  ISETP.NE.U32.AND P4, PT, R166, RZ, PT ;  /* 0x000000ffa600720c */ /* 0x000fe20003f85070 */
[----:B------:R-:W-:Y:S01]  /*4f10*/  UISETP.NE.AND UP2, UPT, UR50, URZ, UPT ;  /* 0x000000ff3200728c */ /* 0x000fe2000bf45270 */
[----:B------:R-:W-:Y:S01]  /*4f20*/  ISETP.NE.U32.AND P2, PT, RZ, UR38, PT ;  /* 0x00000026ff007c0c */ /* 0x000fe2000bf45070 */
[----:B------:R-:W-:Y:S01]  /*4f30*/  UISETP.NE.U32.AND UP1, UPT, UR44, URZ, UPT ;  /* 0x000000ff2c00728c */ /* 0x000fe2000bf25070 */
[----:B------:R-:W-:Y:S01]  /*4f40*/  ISETP.NE.AND.EX P4, PT, R167, RZ, PT, P4 ;  /* 0x000000ffa700720c */ /* 0x000fe20003f85340 */
[----:B------:R-:W-:Y:S01]  /*4f50*/  UPLOP3.LUT UP0, UPT, UPT, UPT, UPT, 0x40, 0x4 ;  /* 0x000000000004789c */ /* 0x000fe20003f0e870 */
[----:B------:R-:W-:Y:S01]  /*4f60*/  ISETP.NE.AND.EX P2, PT, RZ, UR39, PT, P2 ;  /* 0x00000027ff007c0c */ /* 0x000fe2000bf45320 */
[----:B------:R-:W-:Y:S01]  /*4f70*/  UISETP.NE.AND.EX UP1, UPT, UR45, URZ, UPT, UP1 ;  /* 0x000000ff2d00728c */ /* 0x000fe2000bf25310 */
[----:B------:R-:W-:Y:S04]  /*4f80*/  PLOP3.LUT P1, PT, PT, PT, UP2, 0x80, 0x8 ;  /* 0x000000000008781c */ /* 0x000fe80003f2f028 */
[----:B------:R-:W-:Y:S06]  /*4f90*/  @UP2 UPLOP3.LUT UP0, UPT, UPT, UPT, UP1, 0x80, 0x8 ;  /* 0x000000000008289c */ /* 0x000fec0003f0f010 */
[----:B------:R-:W-:Y:S01]  /*4fa0*/  PLOP3.LUT P0, PT, PT, PT, UP0, 0x80, 0x8 ;  /* 0x000000000008781c */ /* 0x000fe20003f0f008 */
[----:B------:R-:W-:Y:S01]  /*4fb0*/  @!UPT UIADD3 URZ, UPT, UPT, URZ, URZ, URZ ;  /* 0x000000fffffff290 */ /* 0x000fe2000fffe0ff */
[----:B------:R-:W-:Y:S11]  /*4fc0*/  BRA.U !UP1, `(.L_x_83) ;  /* 0x0000000109387547 */ /* 0x000ff6000b800000 */
[----:B------:R-:W-:Y:S01]  /*4fd0*/  UISETP.NE.U32.AND UP0, UPT, UR38, URZ, UPT ;  /* 0x000000ff2600728c */ /* 0x000fe2000bf05070 */
[----:B------:R-:W-:Y:S02]  /*4fe0*/  HFMA2 R0, -RZ, RZ, 0, 5.9604644775390625e-08 ;  /* 0x00000001ff007431 */ /* 0x000fe400000001ff */
[----:B------:R-:W-:Y:S01]  /*4ff0*/  IMAD.MOV.U32 R171, RZ, RZ, 0x1 ;  /* 0x00000001ffab7424 */ /* 0x000fe200078e00ff */
[----:B------:R-:W-:Y:S06]  /*5000*/  UISETP.NE.AND.EX UP0, UPT, UR39, URZ, UPT, UP0 ;  /* 0x000000ff2700728c */ /* 0x000fec000bf05300 */
[----:B------:R-:W-:Y:S05]  /*5010*/  PLOP3.LUT P3, PT, PT, PT, UP0, 0x80, 0x8 ;  /* 0x000000000008781c */ /* 0x000fea0003f6f008 */
[----:B------:R-:W1:Y:S01]  /*5020*/  @UP0 LDCU.64 UR6, c[0x0][0x888] ;  /* 0x00011100ff0607ac */ /* 0x000e620008000a00 */
[----:B------:R-:W-:Y:S07]  /*5030*/  @UP0 UIMAD UR4, UR36, UR44, URZ ;  /* 0x0000002c240402a4 */ /* 0x000fee000f8e02ff */
[----:B------:R-:W-:Y:S01]  /*5040*/  @!P3 PRMT R171, R0, 0x7610, R171 ;  /* 0x0000761000abb816 */ /* 0x000fe200000000ab */
[----:B-1----:R-:W-:Y:S03]  /*5050*/  @UP0 UIMAD.WIDE UR6, UR4, 0x4, UR6 ;  /* 0x00000004040608a5 */ /* 0x002fe6000f8e0206 */
[----:B------:R-:W1:Y:S03]  /*5060*/  @!UP0 LDCU UR4, c[0x0][0x880] ;  /* 0x00011000ff0487ac */ /* 0x000e660008000800 */
[----:B------:R-:W-:Y:S01]  /*5070*/  IMAD.U32 R2, RZ, RZ, UR6 ;  /* 0x00000006ff027e24 */ /* 0x000fe2000f8e00ff */
[----:B------:R-:W-:Y:S05]  /*5080*/  MOV R3, UR7 ;  /* 0x0000000700037c02 */ /* 0x000fea0008000f00 */
[----:B-----5:R2:W5:Y:S02]  /*5090*/  @P3 LDG.E R81, desc[UR46][R2.64] ;  /* 0x0000002e02513981 */ /* 0x020564000c1e1900 */
[----:B-12---:R-:W-:Y:S02]  /*50a0*/  @!P3 IMAD.U32 R81, RZ, RZ, UR4 ;  /* 0x00000004ff51be24 */ /* 0x006fe4000f8e00ff */
.L_x_83:
[----:B------:R-:W-:Y:S05]  /*50b0*/  @!P4 BRA `(.L_x_84) ;  /* 0x000000000020c947 */ /* 0x000fea0003800000 */
[----:B------:R-:W-:Y:S04]  /*50c0*/  ISETP.NE.U32.AND P3, PT, R164, RZ, PT ;  /* 0x000000ffa400720c */ /* 0x000fe80003f65070 */
[----:B------:R-:W-:Y:S11]  /*50d0*/  ISETP.NE.AND.EX P3, PT, R165, RZ, PT, P3 ;  /* 0x000000ffa500720c */ /* 0x000ff60003f65330 */
[----:B------:R-:W-:Y:S02]  /*50e0*/  @!UPT UIADD3 URZ, UPT, UPT, URZ, URZ, URZ ;  /* 0x000000fffffff290 */ /* 0x000fe4000fffe0ff */
[----:B------:R-:W1:Y:S01]  /*50f0*/  @P3 LDC.64 R2, c[0x0][0x8a8] ;  /* 0x00022a00ff023b82 */ /* 0x000e620000000a00 */
[----:B------:R-:W-:Y:S04]  /*5100*/  @P3 IMAD R0, R166, UR36, RZ ;  /* 0x00000024a6003c24 */ /* 0x000fe8000f8e02ff */
[----:B-1----:R-:W-:Y:S05]  /*5110*/  @P3 IMAD.WIDE R2, R0, 0x4, R2 ;  /* 0x0000000400023825 */ /* 0x002fea00078e0202 */
[----:B-----5:R1:W5:Y:S02]  /*5120*/  @P3 LDG.E R78, desc[UR46][R2.64] ;  /* 0x0000002e024e3981 */ /* 0x020364000c1e1900 */
[----:B-1----:R-:W2:Y:S02]  /*5130*/  @!P3 LDC R78, c[0x0][0x8a0] ;  /* 0x00022800ff4ebb82 */ /* 0x002ea40000000800 */
.L_x_84:
[----:B-----5:R-:W-:Y:S01]  /*5140*/  FSETP.NEU.AND P4, PT, R81, RZ, PT ;  /* 0x000000ff5100720b */ /* 0x020fe20003f8d000 */
[----:B------:R-:W-:Y:S01]  /*5150*/  BSSY B1, `(.L_x_85) ;  /* 0x0000047000017945 */ /* 0x000fe20003800000 */
[----:B------:R-:W-:Y:S01]  /*5160*/  SEL R5, RZ, 0xffffffff, P2 ;  /* 0xffffffffff057807 */ /* 0x000fe20001000000 */
[----:B------:R-:W-:Y:S01]  /*5170*/  IMAD.MOV.U32 R208, RZ, RZ, 0x1 ;  /* 0x00000001ffd07424 */ /* 0x000fe200078e00ff */
[----:B------:R-:W-:Y:S01]  /*5180*/  LOP3.LUT P3, RZ, R171, 0xff, RZ, 0xc0, !PT ;  /* 0x000000ffabff7812 */ /* 0x000fe2000786c0ff */
[C---:B------:R-:W-:Y:S01]  /*5190*/  IMAD R80, R76.reuse, 0x80, R79 ;  /* 0x000000804c507824 */ /* 0x040fe200078e024f */
[----:B------:R-:W-:Y:S02]  /*51a0*/  @P1 SEL R0, RZ, 0xffffffff, P4 ;  /* 0xffffffffff001807 */ /* 0x000fe40002000000 */
[----:B------:R-:W-:Y:S02]  /*51b0*/  CS2R R162, SRZ ;  /* 0x0000000000a27805 */ /* 0x000fe4000001ff00 */
[----:B------:R-:W-:Y:S02]  /*51c0*/  LEA R3, R181, UR49, 0x3 ;  /* 0x00000031b5037c11 */ /* 0x000fe4000f8e18ff */
[----:B------:R-:W-:Y:S02]  /*51d0*/  CS2R R160, SRZ ;  /* 0x0000000000a07805 */ /* 0x000fe4000001ff00 */
[----:B------:R-:W-:Y:S02]  /*51e0*/  @P0 SEL R0, R5, R0, !P3 ;  /* 0x0000000005000207 */ /* 0x000fe40005800000 */
[----:B------:R-:W-:Y:S02]  /*51f0*/  CS2R R158, SRZ ;  /* 0x00000000009e7805 */ /* 0x000fe4000001ff00 */
[----:B------:R-:W-:Y:S02]  /*5200*/  LEA R207, R76, UR49, 0x3 ;  /* 0x000000314ccf7c11 */ /* 0x000fe4000f8e18ff */
[----:B------:R-:W-:Y:S02]  /*5210*/  CS2R R156, SRZ ;  /* 0x00000000009c7805 */ /* 0x000fe4000001ff00 */
[----:B------:R-:W-:Y:S02]  /*5220*/  @P1 LOP3.LUT R0, R0, 0x1, RZ, 0xc0, !PT ;  /* 0x0000000100001812 */ /* 0x000fe400078ec0ff */
[----:B------:R-:W-:Y:S02]  /*5230*/  CS2R R154, SRZ ;  /* 0x00000000009a7805 */ /* 0x000fe4000001ff00 */
[----:B------:R-:W-:Y:S02]  /*5240*/  SHF.L.U32 R2, R183, 0x1f, RZ ;  /* 0x0000001fb7027819 */ /* 0x000fe400000006ff */
[----:B------:R-:W-:Y:S02]  /*5250*/  CS2R R152, SRZ ;  /* 0x0000000000987805 */ /* 0x000fe4000001ff00 */
[----:B------:R-:W-:Y:S02]  /*5260*/  ISETP.NE.U32.OR P6, PT, R0, 0x1, !P1 ;  /* 0x000000010000780c */ /* 0x000fe40004fc5470 */
[----:B------:R-:W-:Y:S02]  /*5270*/  CS2R R150, SRZ ;  /* 0x0000000000967805 */ /* 0x000fe4000001ff00 */
[----:B------:R-:W-:Y:S02]  /*5280*/  PLOP3.LUT P2, PT, PT, PT, UP1, 0x80, 0x8 ;  /* 0x000000000008781c */ /* 0x000fe40003f4f018 */
[----:B------:R-:W-:Y:S02]  /*5290*/  CS2R R148, SRZ ;  /* 0x0000000000947805 */ /* 0x000fe4000001ff00 */
[----:B------:R-:W-:Y:S02]  /*52a0*/  SEL R0, RZ, 0xffffffff, P4 ;  /* 0xffffffffff007807 */ /* 0x000fe40002000000 */
[----:B------:R-:W-:Y:S03]  /*52b0*/  P2R R184, PR, RZ, 0x40 ;  /* 0x00000040ffb87803 */ /* 0x000fe60000000000 */
[----:B------:R-:W-:Y:S04]  /*52c0*/  @P6 SHF.L.U32 R4, R180, 0x1f, RZ ;  /* 0x0000001fb4046819 */ /* 0x000fe800000006ff */
[----:B------:R-:W-:Y:S01]  /*52d0*/  @P2 SEL R0, R5, R0, !P3 ;  /* 0x0000000005002207 */ /* 0x000fe20005800000 */
[----:B------:R-:W1:Y:S03]  /*52e0*/  @P6 SYNCS.PHASECHK.TRANS64.TRYWAIT P1, [R3+URZ+0x30], R4 ;  /* 0x00003004030065a7 */ /* 0x000e6600080211ff */
[----:B------:R-:W-:Y:S04]  /*52f0*/  LOP3.LUT R0, R0, 0x1, RZ, 0xc0, !PT ;  /* 0x0000000100007812 */ /* 0x000fe800078ec0ff */
[----:B------:R-:W-:Y:S04]  /*5300*/  ISETP.NE.U32.AND P5, PT, R0, 0x1, PT ;  /* 0x000000010000780c */ /* 0x000fe80003fa5070 */
[----:B------:R-:W-:Y:S01]  /*5310*/  P2R R209, PR, RZ, 0x20 ;  /* 0x00000020ffd17803 */ /* 0x000fe20000000000 */
[----:B------:R3:W4:Y:S01]  /*5320*/  SYNCS.PHASECHK.TRANS64.TRYWAIT P0, [R207+URZ+0x80], R2 ;  /* 0x00008002cf0075a7 */ /* 0x00072200080011ff */
[----:B-1----:R-:W-:Y:S01]  /*5330*/  @P6 SEL R208, RZ, 0x1, !P1 ;  /* 0x00000001ffd06807 */ /* 0x002fe20004800000 */
[----:B---3--:R-:W-:Y:S06]  /*5340*/  @!P6 BRA `(.L_x_86) ;  /* 0x00000000009ce947 */ /* 0x008fec0003800000 */
[----:B------:R-:W-:Y:S01]  /*5350*/  @P5 IMAD R6, R181, 0x2000, R190 ;  /* 0x00002000b5065824 */ /* 0x000fe200078e02be */
[----:B------:R-:W-:Y:S01]  /*5360*/  ISETP.NE.AND P1, PT, R208, RZ, PT ;  /* 0x000000ffd000720c */ /* 0x000fe20003f25270 */
[----:B------:R-:W-:Y:S01]  /*5370*/  BSSY B0, `(.L_x_87) ;  /* 0x0000010000007945 */ /* 0x000fe20003800000 */
[----:B------:R-:W-:Y:S01]  /*5380*/  CS2R R150, SRZ ;  /* 0x0000000000967805 */ /* 0x000fe2000001ff00 */
[--C-:B------:R-:W-:Y:S01]  /*5390*/  @P5 IMAD R7, R191, -0x10, R6.reuse ;  /* 0xfffffff0bf075824 */ /* 0x100fe200078e0206 */
[----:B------:R-:W-:Y:S01]  /*53a0*/  CS2R R148, SRZ ;  /* 0x0000000000947805 */ /* 0x000fe2000001ff00 */
[----:B------:R-:W-:Y:S01]  /*53b0*/  @P5 IMAD R5, R189, -0x10, R6 ;  /* 0xfffffff0bd055824 */ /* 0x000fe200078e0206 */
[----:B------:R-:W-:Y:S01]  /*53c0*/  CS2R R158, SRZ ;  /* 0x00000000009e7805 */ /* 0x000fe2000001ff00 */
[----:B------:R-:W-:Y:S01]  /*53d0*/  @P5 IMAD R4, R188, 0x10, R7 ;  /* 0x00000010bc045824 */ /* 0x000fe200078e0207 */
[----:B------:R-:W-:Y:S02]  /*53e0*/  CS2R R156, SRZ ;  /* 0x00000000009c7805 */ /* 0x000fe4000001ff00 */
[----:B------:R-:W-:Y:S02]  /*53f0*/  CS2R R154, SRZ ;  /* 0x00000000009a7805 */ /* 0x000fe4000001ff00 */
[----:B------:R-:W-:Y:S02]  /*5400*/  CS2R R152, SRZ ;  /* 0x0000000000987805 */ /* 0x000fe4000001ff00 */
[----:B------:R-:W-:Y:S02]  /*5410*/  CS2R R162, SRZ ;  /* 0x0000000000a27805 */ /* 0x000fe4000001ff00 */
[----:B------:R-:W-:Y:S01]  /*5420*/  CS2R R160, SRZ ;  /* 0x0000000000a07805 */ /* 0x000fe2000001ff00 */
[----:B------:R-:W-:Y:S06]  /*5430*/  @P1 BRA `(.L_x_88) ;  /* 0x00000000000c1947 */ /* 0x000fec0003800000 */
[----:B------:R-:W-:Y:S04]  /*5440*/  SHF.L.U32 R0, R180, 0x1f, RZ ;  /* 0x0000001fb4007819 */ /* 0x000fe800000006ff */
[----:B------:R-:W1:Y:S02]  /*5450*/  SYNCS.PHASECHK.TRANS64.TRYWAIT P1, [R3+URZ+0x30], R0 ;  /* 0x00003000030075a7 */ /* 0x000e6400080211ff */
[----:B-1----:R-:W-:Y:S05]  /*5460*/  @!P1 BRA `(.L_x_89) ;  /* 0x0000003400089947 */ /* 0x002fea0003800000 */
.L_x_88:
[----:B------:R-:W-:Y:S05]  /*5470*/  BSYNC B0 ;  /* 0x0000000000007941 */ /* 0x000fea0003800000 */
.L_x_87:
[----:B------:R-:W-:Y:S01]  /*5480*/  ISETP.NE.AND P1, PT, R209, RZ, PT ;  /* 0x000000ffd100720c */ /* 0x000fe20003f25270 */
[----:B-1----:R-:W-:Y:S02]  /*5490*/  VIADD R3, R3, 0x40 ;  /* 0x0000004003037836 */ /* 0x002fe40000000000 */
[----:B------:R-:W-:Y:S02]  /*54a0*/  IMAD.U32 R0, RZ, RZ, UR37 ;  /* 0x00000025ff007e24 */ /* 0x000fe4000f8e00ff */
[----:B------:R-:W-:Y:S03]  /*54b0*/  VIADD R181, R181, 0x1 ;  /* 0x00000001b5b57836 */ /* 0x000fe60000000000 */
[----:B------:R-:W-:Y:S05]  /*54c0*/  PRMT R0, R0, 0x654, R3 ;  /* 0x0000065400007816 */ /* 0x000fea0000000003 */
[----:B------:R1:W3:Y:S04]  /*54d0*/  @P1 LDS.128 R148, [R6] ;  /* 0x0000000006941984 */ /* 0x0002e80000000c00 */
[----:B------:R1:W1:Y:S04]  /*54e0*/  @P1 LDS.128 R156, [R5+0x20] ;  /* 0x00002000059c1984 */ /* 0x0002680000000c00 */
[----:B------:R1:W1:Y:S04]  /*54f0*/  @P1 LDS.128 R152, [R7+0x10] ;  /* 0x0000100007981984 */ /* 0x0002680000000c00 */
[----:B------:R1:W1:Y:S01]  /*5500*/  @P1 LDS.128 R160, [R4+0x10] ;  /* 0x0000100004a01984 */ /* 0x0002620000000c00 */
[C---:B------:R-:W-:Y:S01]  /*5510*/  ISETP.NE.AND P1, PT, R181.reuse, 0x2, PT ;  /* 0x00000002b500780c */ /* 0x040fe20003f25270 */
[----:B------:R-:W-:Y:S01]  /*5520*/  @!PT LDS RZ, [RZ] ;  /* 0x00000000fffff984 */ /* 0x000fe20000000800 */
[----:B------:R-:W-:Y:S01]  /*5530*/  @!PT LDS RZ, [RZ] ;  /* 0x00000000fffff984 */ /* 0x000fe20000000800 */
[----:B------:R-:W-:Y:S01]  /*5540*/  @!PT LDS RZ, [RZ] ;  /* 0x00000000fffff984 */ /* 0x000fe20000000800 */
[----:B------:R-:W-:Y:S01]  /*5550*/  @!PT LDS RZ, [RZ] ;  /* 0x00000000fffff984 */ /* 0x000fe20000000800 */
[----:B------:R5:W-:Y:S06]  /*5560*/  MEMBAR.ALL.CTA ;  /* 0x0000000000007992 */ /* 0x000bec0000008000 */
[----:B-----5:R-:W5:Y:S01]  /*5570*/  FENCE.VIEW.ASYNC.S ;  /* 0x00000000000073c6 */ /* 0x020f620000000000 */
[----:B------:R-:W-:Y:S02]  /*5580*/  SEL R3, RZ, 0x1, P1 ;  /* 0x00000001ff037807 */ /* 0x000fe40000800000 */
[----:B------:R-:W-:Y:S02]  /*5590*/  SEL R181, R181, RZ, P1 ;  /* 0x000000ffb5b57207 */ /* 0x000fe40000800000 */
[----:B------:R-:W-:Y:S01]  /*55a0*/  LOP3.LUT R180, R180, R3, RZ, 0x3c, !PT ;  /* 0x00000003b4b47212 */ /* 0x000fe200078e3cff */
[----:B-----5:R1:W-:Y:S06]  /*55b0*/  SYNCS.ARRIVE.TRANS64.RED.A1T0 RZ, [R0+URZ], RZ ;  /* 0x000000ff00ff79a7 */ /* 0x0203ec00081004ff */
.L_x_86:
[----:B------:R-:W-:Y:S05]  /*55c0*/  BSYNC B1 ;  /* 0x0000000000017941 */ /* 0x000fea0003800000 */
.L_x_85:
[----:B-1----:R-:W-:Y:S04]  /*55d0*/  SHF.R.U32.HI R0, RZ, 0x15, R80 ;  /* 0x00000015ff007819 */ /* 0x002fe80000011650 */
[----:B------:R-:W-:Y:S01]  /*55e0*/  LOP3.LUT P1, RZ, R0, 0x3, R173, 0x48, !PT ;  /* 0x0000000300ff7812 */ /* 0x000fe200078248ad */
[----:B------:R-:W-:Y:S01]  /*55f0*/  @!UPT UIADD3 URZ, UPT, UPT, URZ, URZ, URZ ;  /* 0x000000fffffff290 */ /* 0x000fe2000fffe0ff */
[----:B----4-:R-:W-:Y:S11]  /*5600*/  @P0 BRA `(.L_x_90) ;  /* 0x0000000000080947 */ /* 0x010ff60003800000 */
[----:B------:R-:W1:Y:S02]  /*5610*/  SYNCS.PHASECHK.TRANS64.TRYWAIT P0, [R207+URZ+0x80], R2 ;  /* 0x00008002cf0075a7 */ /* 0x000e6400080011ff */
[----:B-1----:R-:W-:Y:S05]  /*5620*/  @!P0 BRA `(.L_x_91) ;  /* 0x0000003000ac8947 */ /* 0x002fea0003800000 */
.L_x_90:
[----:B------:R-:W-:Y:S04]  /*5630*/  BSSY.RECONVERGENT B6, `(.L_x_92) ;  /* 0x0000012000067945 */ /* 0x000fe80003800200 */
[----:B------:R-:W-:Y:S05]  /*5640*/  @!P1 BRA `(.L_x_93) ;  /* 0x0000000000409947 */ /* 0x000fea0003800000 */
[----:B------:R-:W4:Y:S01]  /*5650*/  LDCU.64 UR8, c[0x4][0x70] ;  /* 0x01000e00ff0877ac */ /* 0x000f220008000a00 */
[----:B------:R-:W-:Y:S01]  /*5660*/  MOV R3, 0x0 ;  /* 0x0000000000037802 */ /* 0x000fe20000000f00 */
[----:B------:R-:W-:Y:S02]  /*5670*/  HFMA2 R12, -RZ, RZ, 0, 5.9604644775390625e-08 ;  /* 0x00000001ff0c7431 */ /* 0x000fe400000001ff */
[----:B------:R-:W-:Y:S02]  /*5680*/  IMAD.MOV.U32 R8, RZ, RZ, 0x192 ;  /* 0x00000192ff087424 */ /* 0x000fe400078e00ff */
[----:B------:R-:W-:Y:S01]  /*5690*/  IMAD.MOV.U32 R13, RZ, RZ, RZ ;  /* 0x000000ffff0d7224 */ /* 0x000fe200078e00ff */
[----:B------:R-:W5:Y:S01]  /*56a0*/  LDCU.64 UR6, c[0x4][0x78] ;  /* 0x01000f00ff0677ac */ /* 0x000f620008000a00 */
[----:B-1----:R-:W1:Y:S01]  /*56b0*/  LDC.64 R2, c[0x4][R3] ;  /* 0x0100000003027b82 */ /* 0x002e620000000a00 */
[----:B------:R-:W2:Y:S01]  /*56c0*/  LDCU.64 UR4, c[0x4][0x10] ;  /* 0x01000200ff0477ac */ /* 0x000ea20008000a00 */
[----:B----4-:R-:W-:Y:S01]  /*56d0*/  MOV R5, UR9 ;  /* 0x0000000900057c02 */ /* 0x010fe20008000f00 */
[----:B------:R-:W-:Y:S01]  /*56e0*/  IMAD.U32 R4, RZ, RZ, UR8 ;  /* 0x00000008ff047e24 */ /* 0x000fe2000f8e00ff */
[----:B-----5:R-:W-:Y:S01]  /*56f0*/  MOV R7, UR7 ;  /* 0x0000000700077c02 */ /* 0x020fe20008000f00 */
[----:B------:R-:W-:Y:S01]  /*5700*/  IMAD.U32 R6, RZ, RZ, UR6 ;  /* 0x00000006ff067e24 */ /* 0x000fe2000f8e00ff */
[----:B--2---:R-:W-:Y:S01]  /*5710*/  MOV R11, UR5 ;  /* 0x00000005000b7c02 */ /* 0x004fe20008000f00 */
[----:B------:R-:W-:Y:S02]  /*5720*/  IMAD.U32 R10, RZ, RZ, UR4 ;  /* 0x00000004ff0a7e24 */ /* 0x000fe4000f8e00ff */
[----:B------:R-:W-:Y:S07]  /*5730*/  LEPC R20, `(.L_x_93) ;  /* 0x000000001014794e */ /* 0x000fee0000000000 */
[----:B-1-3--:R-:W-:Y:S05]  /*5740*/  CALL.ABS.NOINC R2 ;  /* 0x0000000002007343 */ /* 0x00afea0003c00000 */
.L_x_93:
[----:B------:R-:W-:Y:S05]  /*5750*/  BSYNC.RECONVERGENT B6 ;  /* 0x0000000000067941 */ /* 0x000fea0003800200 */
.L_x_92:
[-C--:B---3--:R-:W-:Y:S01]  /*5760*/  F2FP.F16.E5M2.UNPACK_B R83, R148.reuse ;  /* 0x00000094ff53723e */ /* 0x088fe200020004ff */
[----:B------:R-:W-:Y:S05]  /*5770*/  WARPSYNC.ALL ;  /* 0x0000000000007948 */ /* 0x000fea0003800000 */
[----:B------:R-:W-:Y:S01]  /*5780*/  R2UR UR4, R80 ;  /* 0x00000000500472ca */ /* 0x000fe200000e0000 */
[--C-:B------:R-:W-:Y:S01]  /*5790*/  HADD2.F32 R82, -RZ, R83.reuse.H0_H0 ;  /* 0x20000053ff527230 */ /* 0x100fe20000004100 */
[----:B------:R-:W-:Y:S01]  /*57a0*/  F2FP.F16.E5M2.UNPACK_B R85, R148.H1 ;  /* 0x00000094ff55723e */ /* 0x000fe200030004ff */
[----:B------:R-:W-:Y:S01]  /*57b0*/  HADD2.F32 R83, -RZ, R83.H1_H1 ;  /* 0x30000053ff537230 */ /* 0x000fe20000004100 */
[-C--:B------:R-:W-:Y:S01]  /*57c0*/  F2FP.F16.E5M2.UNPACK_B R87, R149.reuse ;  /* 0x00000095ff57723e */ /* 0x080fe200020004ff */
[----:B------:R-:W-:Y:S01]  /*57d0*/  BSSY.RECONVERGENT B0, `(.L_x_94) ;  /* 0x000011d000007945 */ /* 0x000fe20003800200 */
[----:B------:R-:W-:Y:S01]  /*57e0*/  F2FP.F16.E5M2.UNPACK_B R89, R149.H1 ;  /* 0x00000095ff59723e */ /* 0x000fe200030004ff */
[----:B------:R-:W-:Y:S01]  /*57f0*/  HADD2.F32 R84, -RZ, R85.H0_H0 ;  /* 0x20000055ff547230 */ /* 0x000fe20000004100 */
[-C--:B------:R-:W-:Y:S01]  /*5800*/  F2FP.F16.E5M2.UNPACK_B R91, R150.reuse ;  /* 0x00000096ff5b723e */ /* 0x080fe200020004ff */
[----:B------:R-:W-:Y:S01]  /*5810*/  HADD2.F32 R88, -RZ, R87.H1_H1 ;  /* 0x30000057ff587230 */ /* 0x000fe20000004100 */
[----:B------:R-:W-:Y:S01]  /*5820*/  F2FP.F16.E5M2.UNPACK_B R93, R150.H1 ;  /* 0x00000096ff5d723e */ /* 0x000fe200030004ff */
[----:B------:R-:W-:Y:S01]  /*5830*/  HADD2.F32 R86, -RZ, R85.H1_H1 ;  /* 0x30000055ff567230 */ /* 0x000fe20000004100 */
[-C--:B------:R-:W-:Y:S01]  /*5840*/  F2FP.F16.E5M2.UNPACK_B R95, R151.reuse ;  /* 0x00000097ff5f723e */ /* 0x080fe200020004ff */
[----:B------:R-:W2:Y:S01]  /*5850*/  LDTM.x64 R4, tmem[UR4] ;  /* 0x00000004000479ee */ /* 0x000ea20008340000 */
[----:B------:R-:W-:Y:S01]  /*5860*/  F2FP.F16.E5M2.UNPACK_B R97, R151.H1 ;  /* 0x00000097ff61723e */ /* 0x000fe200030004ff */
[----:B------:R-:W-:Y:S01]  /*5870*/  HADD2.F32 R85, -RZ, R87.H0_H0 ;  /* 0x20000057ff557230 */ /* 0x000fe20000004100 */
[-C--:B------:R-:W-:Y:S01]  /*5880*/  F2FP.F16.E5M2.UNPACK_B R99, R152.reuse ;  /* 0x00000098ff63723e */ /* 0x080fe200020004ff */
[----:B------:R-:W-:Y:S01]  /*5890*/  HADD2.F32 R87, -RZ, R89.H0_H0 ;  /* 0x20000059ff577230 */ /* 0x000fe20000004100 */
[----:B------:R-:W-:Y:S01]  /*58a0*/  F2FP.F16.E5M2.UNPACK_B R101, R152.H1 ;  /* 0x00000098ff65723e */ /* 0x000fe200030004ff */
[----:B------:R-:W-:Y:S01]  /*58b0*/  HADD2.F32 R92, -RZ, R91.H1_H1 ;  /* 0x3000005bff5c7230 */ /* 0x000fe20000004100 */
[----:B------:R-:W-:Y:S01]  /*58c0*/  ISETP.NE.AND P6, PT, R184, RZ, PT ;  /* 0x000000ffb800720c */ /* 0x000fe20003fc5270 */
[----:B------:R-:W-:Y:S01]  /*58d0*/  HADD2.F32 R96, -RZ, R95.H1_H1 ;  /* 0x3000005fff607230 */ /* 0x000fe20000004100 */
[----:B------:R-:W-:Y:S01]  /*58e0*/  SHF.L.U32 R211, R176, 0x4, RZ ;  /* 0x00000004b0d37819 */ /* 0x000fe200000006ff */
[----:B------:R-:W-:Y:S01]  /*58f0*/  HADD2.F32 R100, -RZ, R99.H1_H1 ;  /* 0x30000063ff647230 */ /* 0x000fe20000004100 */
[----:B------:R-:W-:Y:S01]  /*5900*/  SHF.L.U32 R219, R175, 0x4, RZ ;  /* 0x00000004afdb7819 */ /* 0x000fe200000006ff */
[----:B------:R-:W-:Y:S01]  /*5910*/  HADD2.F32 R90, -RZ, R89.H1_H1 ;  /* 0x30000059ff5a7230 */ /* 0x000fe20000004100 */
[C---:B------:R-:W-:Y:S01]  /*5920*/  IADD3 R204, PT, PT, R190.reuse, R211, RZ ;  /* 0x000000d3becc7210 */ /* 0x040fe20007ffe0ff */
[----:B------:R-:W-:Y:S01]  /*5930*/  HADD2.F32 R89, -RZ, R91.H0_H0 ;  /* 0x2000005bff597230 */ /* 0x000fe20000004100 */
[----:B------:R-:W-:Y:S01]  /*5940*/  IADD3 R206, PT, PT, R190, R219, RZ ;  /* 0x000000dbbece7210 */ /* 0x000fe20007ffe0ff */
[--C-:B------:R-:W-:Y:S01]  /*5950*/  HADD2.F32 R91, -RZ, R93.reuse.H0_H0 ;  /* 0x2000005dff5b7230 */ /* 0x100fe20000004100 */
[----:B------:R-:W-:Y:S01]  /*5960*/  SHF.L.U32 R217, R188, 0x4, RZ ;  /* 0x00000004bcd97819 */ /* 0x000fe200000006ff */
[----:B------:R-:W-:Y:S01]  /*5970*/  HADD2.F32 R94, -RZ, R93.H1_H1 ;  /* 0x3000005dff5e7230 */ /* 0x000fe20000004100 */
[-C--:B------:R-:W-:Y:S01]  /*5980*/  F2FP.F16.E5M2.UNPACK_B R103, R153.reuse ;  /* 0x00000099ff67723e */ /* 0x080fe200020004ff */
[----:B------:R-:W-:Y:S01]  /*5990*/  HADD2.F32 R93, -RZ, R95.H0_H0 ;  /* 0x2000005fff5d7230 */ /* 0x000fe20000004100 */
[----:B------:R-:W-:Y:S01]  /*59a0*/  IADD3 R205, PT, PT, R217, R204, RZ ;  /* 0x000000ccd9cd7210 */ /* 0x000fe20007ffe0ff */
[----:B------:R-:W-:Y:S01]  /*59b0*/  HADD2.F32 R95, -RZ, R97.H0_H0 ;  /* 0x20000061ff5f7230 */ /* 0x000fe20000004100 */
[----:B------:R-:W-:Y:S01]  /*59c0*/  F2FP.F16.E5M2.UNPACK_B R105, R153.H1 ;  /* 0x00000099ff69723e */ /* 0x000fe200030004ff */
[C---:B--2---:R-:W-:Y:S01]  /*59d0*/  FMUL R0, R78.reuse, R4 ;  /* 0x000000044e007220 */ /* 0x044fe20000400000 */
[C---:B-1----:R-:W-:Y:S01]  /*59e0*/  FMUL R2, R78.reuse, R5 ;  /* 0x000000054e027220 */ /* 0x042fe20000400000 */
[C---:B------:R-:W-:Y:S01]  /*59f0*/  FMUL R4, R78.reuse, R8 ;  /* 0x000000084e047220 */ /* 0x040fe20000400000 */
[C---:B------:R-:W-:Y:S01]  /*5a00*/  FMUL R5, R78.reuse, R9 ;  /* 0x000000094e057220 */ /* 0x040fe20000400000 */
[C---:B------:R-:W-:Y:S01]  /*5a10*/  FFMA R0, R81.reuse, R82, R0 ;  /* 0x0000005251007223 */ /* 0x040fe20000000000 */
[C---:B------:R-:W-:Y:S01]  /*5a20*/  FFMA R2, R81.reuse, R83, R2 ;  /* 0x0000005351027223 */ /* 0x040fe20000000002 */
[C---:B------:R-:W-:Y:S01]  /*5a30*/  FMUL R8, R78.reuse, R12 ;  /* 0x0000000c4e087220 */ /* 0x040fe20000400000 */
[C---:B------:R-:W-:Y:S01]  /*5a40*/  FMUL R9, R78.reuse, R13 ;  /* 0x0000000d4e097220 */ /* 0x040fe20000400000 */
[C---:B------:R-:W-:Y:S01]  /*5a50*/  FMUL R12, R78.reuse, R16 ;  /* 0x000000104e0c7220 */ /* 0x040fe20000400000 */
[C---:B------:R-:W-:Y:S01]  /*5a60*/  FMUL R13, R78.reuse, R17 ;  /* 0x000000114e0d7220 */ /* 0x040fe20000400000 */
[C---:B------:R-:W-:Y:S01]  /*5a70*/  FMUL R16, R78.reuse, R20 ;  /* 0x000000144e107220 */ /* 0x040fe20000400000 */
[C---:B------:R-:W-:Y:S01]  /*5a80*/  FMUL R17, R78.reuse, R21 ;  /* 0x000000154e117220 */ /* 0x040fe20000400000 */
[----:B------:R-:W-:Y:S02]  /*5a90*/  HADD2.F32 R104, -RZ, R103.H1_H1 ;  /* 0x30000067ff687230 */ /* 0x000fe40000004100 */
[C---:B------:R-:W-:Y:S01]  /*5aa0*/  FMUL R20, R78.reuse, R24 ;  /* 0x000000184e147220 */ /* 0x040fe20000400000 */
[C---:B------:R-:W-:Y:S01]  /*5ab0*/  FMUL R21, R78.reuse, R25 ;  /* 0x000000194e157220 */ /* 0x040fe20000400000 */
[C---:B------:R-:W-:Y:S01]  /*5ac0*/  FMUL R24, R78.reuse, R28 ;  /* 0x0000001c4e187220 */ /* 0x040fe20000400000 */
[C---:B------:R-:W-:Y:S01]  /*5ad0*/  FMUL R25, R78.reuse, R29 ;  /* 0x0000001d4e197220 */ /* 0x040fe20000400000 */
[C---:B------:R-:W-:Y:S01]  /*5ae0*/  FMUL R28, R78.reuse, R32 ;  /* 0x000000204e1c7220 */ /* 0x040fe20000400000 */
[C---:B------:R-:W-:Y:S01]  /*5af0*/  FMUL R29, R78.reuse, R33 ;  /* 0x000000214e1d7220 */ /* 0x040fe20000400000 */
[C---:B------:R-:W-:Y:S01]  /*5b00*/  FMUL R32, R78.reuse, R36 ;  /* 0x000000244e207220 */ /* 0x040fe20000400000 */
[----:B------:R-:W-:Y:S01]  /*5b10*/  F2FP.F16.E5M2.UNPACK_B R107, R154 ;  /* 0x0000009aff6b723e */ /* 0x000fe200020004ff */
[C---:B------:R-:W-:Y:S01]  /*5b20*/  FMUL R33, R78.reuse, R37 ;  /* 0x000000254e217220 */ /* 0x040fe20000400000 */
[C---:B------:R-:W-:Y:S01]  /*5b30*/  FMUL R36, R78.reuse, R40 ;  /* 0x000000284e247220 */ /* 0x040fe20000400000 */
[----:B------:R-:W-:Y:S01]  /*5b40*/  F2FP.F16.E5M2.UNPACK_B R109, R154.H1 ;  /* 0x0000009aff6d723e */ /* 0x000fe200030004ff */
[C---:B------:R-:W-:Y:S01]  /*5b50*/  FMUL R37, R78.reuse, R41 ;  /* 0x000000294e257220 */ /* 0x040fe20000400000 */
[----:B------:R-:W-:Y:S02]  /*5b60*/  HADD2.F32 R108, -RZ, R107.H1_H1 ;  /* 0x3000006bff6c7230 */ /* 0x000fe40000004100 */
        /* <DEDUP_REMOVED lines=26> */
[C---:B------:R-:W-:Y:S01]  /*5d10*/  FFMA R3, R81.reuse, R84, R3 ;  /* 0x0000005451037223 */ /* 0x040fe20000000003 */
[C---:B------:R-:W-:Y:S01]  /*5d20*/  FFMA R7, R81.reuse, R86, R7 ;  /* 0x0000005651077223 */ /* 0x040fe20000000007 */
[----:B------:R-:W-:Y:S01]  /*5d30*/  F2FP.F16.E5M2.UNPACK_B R127, R159 ;  /* 0x0000009fff7f723e */ /* 0x000fe200020004ff */
[C---:B------:R-:W-:Y:S01]  /*5d40*/  FFMA R4, R81.reuse, R85, R4 ;  /* 0x0000005551047223 */ /* 0x040fe20000000004 */
[C---:B------:R-:W-:Y:S01]  /*5d50*/  FFMA R5, R81.reuse, R88, R5 ;  /* 0x0000005851057223 */ /* 0x040fe20000000005 */
[----:B------:R-:W-:Y:S01]  /*5d60*/  F2FP.F16.E5M2.UNPACK_B R129, R159.H1 ;  /* 0x0000009fff81723e */ /* 0x000fe200030004ff */
[----:B------:R-:W-:Y:S01]  /*5d70*/  FFMA R6, R81, R87, R6 ;  /* 0x0000005751067223 */ /* 0x000fe20000000006 */
[----:B------:R-:W-:Y:S01]  /*5d80*/  F2FP.SATFINITE.E5M2.F32.PACK_AB_MERGE_C R185, R7, R3, RZ ;  /* 0x0000000307b9723e */ /* 0x000fe200048060ff */
[----:B------:R-:W-:Y:S02]  /*5d90*/  HADD2.F32 R124, -RZ, R123.H1_H1 ;  /* 0x3000007bff7c7230 */ /* 0x000fe40000004100 */
[----:B------:R-:W-:Y:S01]  /*5da0*/  FMUL R11, R78, R11 ;  /* 0x0000000b4e0b7220 */ /* 0x000fe20000400000 */
[----:B------:R-:W-:Y:S01]  /*5db0*/  HADD2.F32 R128, -RZ, R127.H1_H1 ;  /* 0x3000007fff807230 */ /* 0x000fe20000004100 */
[----:B------:R-:W-:Y:S01]  /*5dc0*/  F2FP.SATFINITE.E5M2.F32.PACK_AB_MERGE_C R184, R2, R0, R185 ;  /* 0x0000000002b8723e */ /* 0x000fe200048060b9 */
[C---:B------:R-:W-:Y:S01]  /*5dd0*/  FMUL R10, R78.reuse, R14 ;  /* 0x0000000e4e0a7220 */ /* 0x040fe20000400000 */
[C---:B------:R-:W-:Y:S01]  /*5de0*/  FFMA R11, R81.reuse, R90, R11 ;  /* 0x0000005a510b7223 */ /* 0x040fe2000000000b */
[C---:B------:R-:W-:Y:S01]  /*5df0*/  FFMA R8, R81.reuse, R89, R8 ;  /* 0x0000005951087223 */ /* 0x040fe20000000008 */
[----:B------:R-:W-:Y:S01]  /*5e00*/  FFMA R9, R81, R92, R9 ;  /* 0x0000005c51097223 */ /* 0x000fe20000000009 */
[----:B------:R-:W-:Y:S01]  /*5e10*/  F2FP.F16.E5M2.UNPACK_B R131, R160 ;  /* 0x000000a0ff83723e */ /* 0x000fe200020004ff */
[----:B------:R-:W-:Y:S01]  /*5e20*/  HADD2.F32 R98, -RZ, R97.H1_H1 ;  /* 0x30000061ff627230 */ /* 0x000fe20000004100 */
[----:B------:R-:W-:Y:S01]  /*5e30*/  F2FP.SATFINITE.E5M2.F32.PACK_AB_MERGE_C R186, R11, R6, RZ ;  /* 0x000000060bba723e */ /* 0x000fe200048060ff */
[----:B------:R-:W-:Y:S01]  /*5e40*/  FFMA R10, R81, R91, R10 ;  /* 0x0000005b510a7223 */ /* 0x000fe2000000000a */
[----:B------:R-:W-:Y:S02]  /*5e50*/  HADD2.F32 R97, -RZ, R99.H0_H0 ;  /* 0x20000063ff617230 */ /* 0x000fe40000004100 */
[C---:B------:R-:W-:Y:S01]  /*5e60*/  FMUL R15, R78.reuse, R15 ;  /* 0x0000000f4e0f7220 */ /* 0x040fe20000400000 */
[----:B------:R-:W-:Y:S01]  /*5e70*/  F2FP.SATFINITE.E5M2.F32.PACK_AB_MERGE_C R185, R5, R4, R186 ;  /* 0x0000000405b9723e */ /* 0x000fe200048060ba */
[----:B------:R-:W-:Y:S02]  /*5e80*/  HADD2.F32 R132, -RZ, R131.H1_H1 ;  /* 0x30000083ff847230 */ /* 0x000fe40000004100 */
[C---:B------:R-:W-:Y:S01]  /*5e90*/  FMUL R14, R78.reuse, R18 ;  /* 0x000000124e0e7220 */ /* 0x040fe20000400000 */
[C---:B------:R-:W-:Y:S01]  /*5ea0*/  FFMA R15, R81.reuse, R94, R15 ;  /* 0x0000005e510f7223 */ /* 0x040fe2000000000f */
[C---:B------:R-:W-:Y:S01]  /*5eb0*/  FFMA R12, R81.reuse, R93, R12 ;  /* 0x0000005d510c7223 */ /* 0x040fe2000000000c */
[----:B------:R-:W-:Y:S01]  /*5ec0*/  FFMA R13, R81, R96, R13 ;  /* 0x00000060510d7223 */ /* 0x000fe2000000000d */
[----:B------:R-:W-:Y:S01]  /*5ed0*/  F2FP.F16.E5M2.UNPACK_B R133, R160.H1 ;  /* 0x000000a0ff85723e */ /* 0x000fe200030004ff */
[--C-:B------:R-:W-:Y:S01]  /*5ee0*/  HADD2.F32 R99, -RZ, R101.reuse.H0_H0 ;  /* 0x20000065ff637230 */ /* 0x100fe20000004100 */
[----:B------:R-:W-:Y:S01]  /*5ef0*/  F2FP.SATFINITE.E5M2.F32.PACK_AB_MERGE_C R186, R15, R10, RZ ;  /* 0x0000000a0fba723e */ /* 0x000fe200048060ff */
[----:B------:R-:W-:Y:S01]  /*5f00*/  FFMA R14, R81, R95, R14 ;  /* 0x0000005f510e7223 */ /* 0x000fe2000000000e */
[C---:B------:R-:W-:Y:S01]  /*5f10*/  FMUL R19, R78.reuse, R19 ;  /* 0x000000134e137220 */ /* 0x040fe20000400000 */
[----:B------:R-:W-:Y:S01]  /*5f20*/  HADD2.F32 R102, -RZ, R101.H1_H1 ;  /* 0x30000065ff667230 */ /* 0x000fe20000004100 */
[----:B------:R-:W-:Y:S01]  /*5f30*/  F2FP.SATFINITE.E5M2.F32.PACK_AB_MERGE_C R186, R9, R8, R186 ;  /* 0x0000000809ba723e */ /* 0x000fe200048060ba */
[----:B------:R-:W-:Y:S02]  /*5f40*/  HADD2.F32 R101, -RZ, R103.H0_H0 ;  /* 0x20000067ff657230 */ /* 0x000fe40000004100 */
[C---:B------:R-:W-:Y:S01]  /*5f50*/  FFMA R19, R81.reuse, R98, R19 ;  /* 0x0000006251137223 */ /* 0x040fe20000000013 */
[C---:B------:R-:W-:Y:S01]  /*5f60*/  FFMA R16, R81.reuse, R97, R16 ;  /* 0x0000006151107223 */ /* 0x040fe20000000010 */
[----:B------:R-:W-:Y:S01]  /*5f70*/  FFMA R17, R81, R100, R17 ;  /* 0x0000006451117223 */ /* 0x000fe20000000011 */
[C---:B------:R-:W-:Y:S01]  /*5f80*/  FMUL R18, R78.reuse, R22 ;  /* 0x000000164e127220 */ /* 0x040fe20000400000 */
[----:B------:R-:W-:Y:S01]  /*5f90*/  F2FP.F16.E5M2.UNPACK_B R135, R161 ;  /* 0x000000a1ff87723e */ /* 0x000fe200020004ff */
        /* <DEDUP_REMOVED lines=10> */
[----:B------:R1:W-:Y:S01]  /*6040*/  STS.128 [R172+UR49+0x4200], R184 ;  /* 0x004200b8ac007988 */ /* 0x0003e20008000c31 */
[----:B------:R-:W-:Y:S01]  /*6050*/  HADD2.F32 R136, -RZ, R135.H1_H1 ;  /* 0x30000087ff887230 */ /* 0x000fe20000004100 */
[----:B------:R-:W-:Y:S01]  /*6060*/  F2FP.SATFINITE.E5M2.F32.PACK_AB_MERGE_C R196, R23, R18, RZ ;  /* 0x0000001217c4723e */ /* 0x000fe200048060ff */
[C---:B------:R-:W-:Y:S01]  /*6070*/  FMUL R22, R78.reuse, R26 ;  /* 0x0000001a4e167220 */ /* 0x040fe20000400000 */
[C---:B------:R-:W-:Y:S01]  /*6080*/  FMUL R27, R78.reuse, R27 ;  /* 0x0000001b4e1b7220 */ /* 0x040fe20000400000 */
[--C-:B------:R-:W-:Y:S01]  /*6090*/  HADD2.F32 R107, -RZ, R109.reuse.H0_H0 ;  /* 0x2000006dff6b7230 */ /* 0x100fe20000004100 */
[----:B------:R-:W-:Y:S01]  /*60a0*/  F2FP.SATFINITE.E5M2.F32.PACK_AB_MERGE_C R196, R17, R16, R196 ;  /* 0x0000001011c4723e */ /* 0x000fe200048060c4 */
[C---:B------:R-:W-:Y:S01]  /*60b0*/  FFMA R22, R81.reuse, R103, R22 ;  /* 0x0000006751167223 */ /* 0x040fe20000000016 */
[C---:B------:R-:W-:Y:S01]  /*60c0*/  FFMA R27, R81.reuse, R106, R27 ;  /* 0x0000006a511b7223 */ /* 0x040fe2000000001b */
[C---:B------:R-:W-:Y:S01]  /*60d0*/  FFMA R24, R81.reuse, R105, R24 ;  /* 0x0000006951187223 */ /* 0x040fe20000000018 */
[----:B------:R-:W-:Y:S01]  /*60e0*/  F2FP.F16.E5M2.UNPACK_B R137, R161.H1 ;  /* 0x000000a1ff89723e */ /* 0x000fe200030004ff */
[----:B------:R-:W-:Y:S02]  /*60f0*/  HADD2.F32 R110, -RZ, R109.H1_H1 ;  /* 0x3000006dff6e7230 */ /* 0x000fe40000004100 */
[----:B------:R-:W-:Y:S01]  /*6100*/  FFMA R25, R81, R108, R25 ;  /* 0x0000006c51197223 */ /* 0x000fe20000000019 */
[----:B------:R-:W-:Y:S01]  /*6110*/  F2FP.SATFINITE.E5M2.F32.PACK_AB_MERGE_C R197, R27, R22, RZ ;  /* 0x000000161bc5723e */ /* 0x000fe200048060ff */
[----:B------:R-:W-:Y:S02]  /*6120*/  HADD2.F32 R109, -RZ, R111.H0_H0 ;  /* 0x2000006fff6d7230 */ /* 0x000fe40000004100 */
[C---:B------:R-:W-:Y:S01]  /*6130*/  FMUL R26, R78.reuse, R30 ;  /* 0x0000001e4e1a7220 */ /* 0x040fe20000400000 */
[C---:B------:R-:W-:Y:S01]  /*6140*/  FMUL R31, R78.reuse, R31 ;  /* 0x0000001f4e1f7220 */ /* 0x040fe20000400000 */
[--C-:B------:R-:W-:Y:S01]  /*6150*/  HADD2.F32 R111, -RZ, R113.reuse.H0_H0 ;  /* 0x20000071ff6f7230 */ /* 0x100fe20000004100 */
[----:B------:R-:W-:Y:S01]  /*6160*/  F2FP.SATFINITE.E5M2.F32.PACK_AB_MERGE_C R197, R21, R20, R197 ;  /* 0x0000001415c5723e */ /* 0x000fe200048060c5 */
[C---:B------:R-:W-:Y:S01]  /*6170*/  FFMA R26, R81.reuse, R107, R26 ;  /* 0x0000006b511a7223 */ /* 0x040fe2000000001a */
[C---:B------:R-:W-:Y:S01]  /*6180*/  FFMA R31, R81.reuse, R110, R31 ;  /* 0x0000006e511f7223 */ /* 0x040fe2000000001f */
[C---:B------:R-:W-:Y:S01]  /*6190*/  FFMA R28, R81.reuse, R109, R28 ;  /* 0x0000006d511c7223 */ /* 0x040fe2000000001c */
[----:B------:R-:W-:Y:S01]  /*61a0*/  F2FP.F16.E5M2.UNPACK_B R139, R162 ;  /* 0x000000a2ff8b723e */ /* 0x000fe200020004ff */
[----:B------:R-:W-:Y:S02]  /*61b0*/  HADD2.F32 R114, -RZ, R113.H1_H1 ;  /* 0x30000071ff727230 */ /* 0x000fe40000004100 */
[----:B------:R-:W-:Y:S01]  /*61c0*/  FFMA R29, R81, R112, R29 ;  /* 0x00000070511d7223 */ /* 0x000fe2000000001d */
[----:B------:R-:W-:Y:S01]  /*61d0*/  F2FP.SATFINITE.E5M2.F32.PACK_AB_MERGE_C R198, R31, R26, RZ ;  /* 0x0000001a1fc6723e */ /* 0x000fe200048060ff */
[----:B------:R-:W-:Y:S02]  /*61e0*/  HADD2.F32 R113, -RZ, R115.H0_H0 ;  /* 0x20000073ff717230 */ /* 0x000fe40000004100 */
[C---:B------:R-:W-:Y:S01]  /*61f0*/  FMUL R30, R78.reuse, R34 ;  /* 0x000000224e1e7220 */ /* 0x040fe20000400000 */
[----:B------:R-:W-:Y:S01]  /*6200*/  HADD2.F32 R140, -RZ, R139.H1_H1 ;  /* 0x3000008bff8c7230 */ /* 0x000fe20000004100 */
[----:B------:R-:W-:Y:S01]  /*6210*/  F2FP.SATFINITE.E5M2.F32.PACK_AB_MERGE_C R198, R25, R24, R198 ;  /* 0x0000001819c6723e */ /* 0x000fe200048060c6 */
[C---:B------:R-:W-:Y:S01]  /*6220*/  FMUL R35, R78.reuse, R35 ;  /* 0x000000234e237220 */ /* 0x040fe20000400000 */
[--C-:B------:R-:W-:Y:S02]  /*6230*/  HADD2.F32 R115, -RZ, R117.reuse.H0_H0 ;  /* 0x20000075ff737230 */ /* 0x100fe40000004100 */
[C---:B------:R-:W-:Y:S01]  /*6240*/  FFMA R30, R81.reuse, R111, R30 ;  /* 0x0000006f511e7223 */ /* 0x040fe2000000001e */
[----:B------:R-:W-:Y:S02]  /*6250*/  HADD2.F32 R118, -RZ, R117.H1_H1 ;  /* 0x30000075ff767230 */ /* 0x000fe40000004100 */
[C---:B------:R-:W-:Y:S01]  /*6260*/  FFMA R35, R81.reuse, R114, R35 ;  /* 0x0000007251237223 */ /* 0x040fe20000000023 */
[C---:B------:R-:W-:Y:S01]  /*6270*/  FFMA R32, R81.reuse, R113, R32 ;  /* 0x0000007151207223 */ /* 0x040fe20000000020 */
[----:B------:R-:W-:Y:S01]  /*6280*/  F2FP.F16.E5M2.UNPACK_B R141, R162.H1 ;  /* 0x000000a2ff8d723e */ /* 0x000fe200030004ff */
[----:B------:R-:W-:Y:S01]  /*6290*/  FFMA R33, R81, R116, R33 ;  /* 0x0000007451217223 */ /* 0x000fe20000000021 */
[----:B------:R-:W-:Y:S01]  /*62a0*/  HADD2.F32 R117, -RZ, R119.H0_H0 ;  /* 0x20000077ff757230 */ /* 0x000fe20000004100 */
        /* <DEDUP_REMOVED lines=9> */
[----:B------:R1:W-:Y:S01]  /*6340*/  STS.128 [R204+0x4010], R196 ;  /* 0x004010c4cc007388 */ /* 0x0003e20000000c00 */
[----:B------:R-:W-:Y:S01]  /*6350*/  FFMA R37, R81, R120, R37 ;  /* 0x0000007851257223 */ /* 0x000fe20000000025 */
[----:B------:R-:W-:Y:S01]  /*6360*/  F2FP.SATFINITE.E5M2.F32.PACK_AB_MERGE_C R200, R39, R34, RZ ;  /* 0x0000002227c8723e */ /* 0x000fe200048060ff */
[----:B------:R-:W-:Y:S02]  /*6370*/  HADD2.F32 R122, -RZ, R121.H1_H1 ;  /* 0x30000079ff7a7230 */ /* 0x000fe40000004100 */
[C---:B------:R-:W-:Y:S01]  /*6380*/  FMUL R38, R78.reuse, R42 ;  /* 0x0000002a4e267220 */ /* 0x040fe20000400000 */
[----:B------:R-:W-:Y:S01]  /*6390*/  HADD2.F32 R121, -RZ, R123.H0_H0 ;  /* 0x2000007bff797230 */ /* 0x000fe20000004100 */
[----:B------:R-:W-:Y:S01]  /*63a0*/  F2FP.SATFINITE.E5M2.F32.PACK_AB_MERGE_C R200, R33, R32, R200 ;  /* 0x0000002021c8723e */ /* 0x000fe200048060c8 */
[----:B------:R-:W-:Y:S02]  /*63b0*/  HADD2.F32 R144, -RZ, R143.H1_H1 ;  /* 0x3000008fff907230 */ /* 0x000fe40000004100 */
[C---:B------:R-:W-:Y:S01]  /*63c0*/  FFMA R38, R81.reuse, R119, R38 ;  /* 0x0000007751267223 */ /* 0x040fe20000000026 */
[C---:B------:R-:W-:Y:S01]  /*63d0*/  FMUL R43, R78.reuse, R43 ;  /* 0x0000002b4e2b7220 */ /* 0x040fe20000400000 */
[--C-:B------:R-:W-:Y:S02]  /*63e0*/  HADD2.F32 R123, -RZ, R125.reuse.H0_H0 ;  /* 0x2000007dff7b7230 */ /* 0x100fe40000004100 */
[C---:B------:R-:W-:Y:S01]  /*63f0*/  FMUL R42, R78.reuse, R46 ;  /* 0x0000002e4e2a7220 */ /* 0x040fe20000400000 */
[----:B------:R-:W-:Y:S02]  /*6400*/  HADD2.F32 R126, -RZ, R125.H1_H1 ;  /* 0x3000007dff7e7230 */ /* 0x000fe40000004100 */
[C---:B------:R-:W-:Y:S01]  /*6410*/  FFMA R43, R81.reuse, R122, R43 ;  /* 0x0000007a512b7223 */ /* 0x040fe2000000002b */
[----:B------:R-:W-:Y:S01]  /*6420*/  F2FP.F16.E5M2.UNPACK_B R145, R163.H1 ;  /* 0x000000a3ff91723e */ /* 0x000fe200030004ff */
[C---:B------:R-:W-:Y:S01]  /*6430*/  FFMA R40, R81.reuse, R121, R40 ;  /* 0x0000007951287223 */ /* 0x040fe20000000028 */
[----:B------:R-:W-:Y:S01]  /*6440*/  FFMA R41, R81, R124, R41 ;  /* 0x0000007c51297223 */ /* 0x000fe20000000029 */
[----:B------:R-:W-:Y:S01]  /*6450*/  ISETP.NE.AND P0, PT, R193, RZ, PT ;  /* 0x000000ffc100720c */ /* 0x000fe20003f05270 */
[----:B------:R-:W-:Y:S01]  /*6460*/  HADD2.F32 R125, -RZ, R127.H0_H0 ;  /* 0x2000007fff7d7230 */ /* 0x000fe20000004100 */
[----:B------:R-:W-:Y:S01]  /*6470*/  F2FP.SATFINITE.E5M2.F32.PACK_AB_MERGE_C R201, R43, R38, RZ ;  /* 0x000000262bc9723e */ /* 0x000fe200048060ff */
[----:B------:R-:W-:Y:S01]  /*6480*/  FFMA R42, R81, R123, R42 ;  /* 0x0000007b512a7223 */ /* 0x000fe2000000002a */
[C---:B------:R-:W-:Y:S01]  /*6490*/  FMUL R47, R78.reuse, R47 ;  /* 0x0000002f4e2f7220 */ /* 0x040fe20000400000 */
[--C-:B------:R-:W-:Y:S01]  /*64a0*/  HADD2.F32 R127, -RZ, R129.reuse.H0_H0 ;  /* 0x20000081ff7f7230 */ /* 0x100fe20000004100 */
[----:B------:R-:W-:Y:S01]  /*64b0*/  F2FP.SATFINITE.E5M2.F32.PACK_AB_MERGE_C R201, R37, R36, R201 ;  /* 0x0000002425c9723e */ /* 0x000fe200048060c9 */
[----:B------:R-:W-:Y:S02]  /*64c0*/  HADD2.F32 R130, -RZ, R129.H1_H1 ;  /* 0x30000081ff827230 */ /* 0x000fe40000004100 */
[C---:B------:R-:W-:Y:S01]  /*64d0*/  FFMA R47, R81.reuse, R126, R47 ;  /* 0x0000007e512f7223 */ /* 0x040fe2000000002f */
[C---:B------:R-:W-:Y:S01]  /*64e0*/  FFMA R44, R81.reuse, R125, R44 ;  /* 0x0000007d512c7223 */ /* 0x040fe2000000002c */
[C---:B------:R-:W-:Y:S01]  /*64f0*/  FFMA R45, R81.reuse, R128, R45 ;  /* 0x00000080512d7223 */ /* 0x040fe2000000002d */
[----:B------:R-:W-:Y:S02]  /*6500*/  HADD2.F32 R129, -RZ, R131.H0_H0 ;  /* 0x20000083ff817230 */ /* 0x000fe40000004100 */
[C---:B------:R-:W-:Y:S01]  /*6510*/  FMUL R46, R78.reuse, R50 ;  /* 0x000000324e2e7220 */ /* 0x040fe20000400000 */
[C---:B------:R-:W-:Y:S01]  /*6520*/  FMUL R51, R78.reuse, R51 ;  /* 0x000000334e337220 */ /* 0x040fe20000400000 */
[--C-:B------:R-:W-:Y:S02]  /*6530*/  HADD2.F32 R131, -RZ, R133.reuse.H0_H0 ;  /* 0x20000085ff837230 */ /* 0x100fe40000004100 */
[C---:B------:R-:W-:Y:S01]  /*6540*/  FMUL R50, R78.reuse, R54 ;  /* 0x000000364e327220 */ /* 0x040fe20000400000 */
[C---:B------:R-:W-:Y:S01]  /*6550*/  FFMA R46, R81.reuse, R127, R46 ;  /* 0x0000007f512e7223 */ /* 0x040fe2000000002e */
[----:B------:R-:W-:Y:S02]  /*6560*/  HADD2.F32 R134, -RZ, R133.H1_H1 ;  /* 0x30000085ff867230 */ /* 0x000fe40000004100 */
[C---:B------:R-:W-:Y:S01]  /*6570*/  FFMA R51, R81.reuse, R130, R51 ;  /* 0x0000008251337223 */ /* 0x040fe20000000033 */
[----:B------:R-:W-:Y:S02]  /*6580*/  HADD2.F32 R133, -RZ, R135.H0_H0 ;  /* 0x20000087ff857230 */ /* 0x000fe40000004100 */
[C---:B------:R-:W-:Y:S01]  /*6590*/  FMUL R55, R78.reuse, R55 ;  /* 0x000000374e377220 */ /* 0x040fe20000400000 */
[C---:B------:R-:W-:Y:S01]  /*65a0*/  FFMA R48, R81.reuse, R129, R48 ;  /* 0x0000008151307223 */ /* 0x040fe20000000030 */
[C---:B------:R-:W-:Y:S01]  /*65b0*/  FFMA R49, R81.reuse, R132, R49 ;  /* 0x0000008451317223 */ /* 0x040fe20000000031 */
[--C-:B------:R-:W-:Y:S02]  /*65c0*/  HADD2.F32 R135, -RZ, R137.reuse.H0_H0 ;  /* 0x20000089ff877230 */ /* 0x100fe40000004100 */
[C---:B------:R-:W-:Y:S01]  /*65d0*/  FFMA R50, R81.reuse, R131, R50 ;  /* 0x0000008351327223 */ /* 0x040fe20000000032 */
[----:B------:R-:W-:Y:S02]  /*65e0*/  HADD2.F32 R138, -RZ, R137.H1_H1 ;  /* 0x30000089ff8a7230 */ /* 0x000fe40000004100 */
[C---:B------:R-:W-:Y:S01]  /*65f0*/  FMUL R54, R78.reuse, R58 ;  /* 0x0000003a4e367220 */ /* 0x040fe20000400000 */
[----:B------:R-:W-:Y:S02]  /*6600*/  HADD2.F32 R137, -RZ, R139.H0_H0 ;  /* 0x2000008bff897230 */ /* 0x000fe40000004100 */
[C---:B------:R-:W-:Y:S01]  /*6610*/  FFMA R55, R81.reuse, R134, R55 ;  /* 0x0000008651377223 */ /* 0x040fe20000000037 */
        /* <DEDUP_REMOVED lines=16> */
[----:B------:R-:W-:Y:S01]  /*6720*/  FFMA R63, R81, R142, R63 ;  /* 0x0000008e513f7223 */ /* 0x000fe2000000003f */
[----:B------:R-:W-:Y:S01]  /*6730*/  FMUL R67, R78, R67 ;  /* 0x000000434e437220 */ /* 0x000fe20000400000 */
[----:B------:R-:W-:Y:S01]  /*6740*/  F2FP.SATFINITE.E5M2.F32.PACK_AB_MERGE_C R202, R47, R42, RZ ;  /* 0x0000002a2fca723e */ /* 0x000fe200048060ff */
[----:B------:R-:W-:Y:S01]  /*6750*/  FFMA R60, R81, R141, R60 ;  /* 0x0000008d513c7223 */ /* 0x000fe2000000003c */
[----:B------:R-:W-:Y:S01]  /*6760*/  F2FP.SATFINITE.E5M2.F32.PACK_AB_MERGE_C R203, R51, R46, RZ ;  /* 0x0000002e33cb723e */ /* 0x000fe200048060ff */
[C---:B------:R-:W-:Y:S01]  /*6770*/  FFMA R61, R81.reuse, R144, R61 ;  /* 0x00000090513d7223 */ /* 0x040fe2000000003d */
[C---:B------:R-:W-:Y:S01]  /*6780*/  FFMA R62, R81.reuse, R143, R62 ;  /* 0x0000008f513e7223 */ /* 0x040fe2000000003e */
[----:B------:R-:W-:Y:S01]  /*6790*/  FFMA R67, R81, R146, R67 ;  /* 0x0000009251437223 */ /* 0x000fe20000000043 */
[----:B------:R-:W-:Y:S02]  /*67a0*/  F2FP.SATFINITE.E5M2.F32.PACK_AB_MERGE_C R202, R41, R40, R202 ;  /* 0x0000002829ca723e */ /* 0x000fe400048060ca */
[----:B------:R-:W-:Y:S02]  /*67b0*/  F2FP.SATFINITE.E5M2.F32.PACK_AB_MERGE_C R203, R45, R44, R203 ;  /* 0x0000002c2dcb723e */ /* 0x000fe400048060cb */
[----:B------:R-:W-:Y:S02]  /*67c0*/  F2FP.SATFINITE.E5M2.F32.PACK_AB_MERGE_C R212, R55, R50, RZ ;  /* 0x0000003237d4723e */ /* 0x000fe400048060ff */
[----:B------:R-:W-:Y:S01]  /*67d0*/  F2FP.SATFINITE.E5M2.F32.PACK_AB_MERGE_C R213, R59, R54, RZ ;  /* 0x000000363bd5723e */ /* 0x000fe200048060ff */
[----:B------:R1:W-:Y:S01]  /*67e0*/  STS.128 [R206+0x4020], R200 ;  /* 0x004020c8ce007388 */ /* 0x0003e20000000c00 */
[----:B------:R-:W-:Y:S02]  /*67f0*/  F2FP.SATFINITE.E5M2.F32.PACK_AB_MERGE_C R214, R63, R58, RZ ;  /* 0x0000003a3fd6723e */ /* 0x000fe400048060ff */
[----:B------:R-:W-:Y:S02]  /*6800*/  F2FP.SATFINITE.E5M2.F32.PACK_AB_MERGE_C R215, R67, R62, RZ ;  /* 0x0000003e43d7723e */ /* 0x000fe400048060ff */
[----:B------:R-:W-:Y:S02]  /*6810*/  F2FP.SATFINITE.E5M2.F32.PACK_AB_MERGE_C R212, R49, R48, R212 ;  /* 0x0000003031d4723e */ /* 0x000fe400048060d4 */
[----:B------:R-:W-:Y:S02]  /*6820*/  F2FP.SATFINITE.E5M2.F32.PACK_AB_MERGE_C R213, R53, R52, R213 ;  /* 0x0000003435d5723e */ /* 0x000fe400048060d5 */
[----:B------:R-:W-:Y:S02]  /*6830*/  F2FP.SATFINITE.E5M2.F32.PACK_AB_MERGE_C R214, R57, R56, R214 ;  /* 0x0000003839d6723e */ /* 0x000fe400048060d6 */
[----:B------:R-:W-:Y:S02]  /*6840*/  F2FP.SATFINITE.E5M2.F32.PACK_AB_MERGE_C R215, R61, R60, R215 ;  /* 0x0000003c3dd7723e */ /* 0x000fe400048060d7 */
[----:B------:R-:W-:Y:S02]  /*6850*/  LEA R210, R181, UR49, 0x3 ;  /* 0x00000031b5d27c11 */ /* 0x000fe4000f8e18ff */
[----:B------:R-:W-:Y:S01]  /*6860*/  @P6 SHF.L.U32 R221, R180, 0x1f, RZ ;  /* 0x0000001fb4dd6819 */ /* 0x000fe200000006ff */
[----:B------:R1:W-:Y:S01]  /*6870*/  STS.128 [R205+0x4010], R212 ;  /* 0x004010d4cd007388 */ /* 0x0003e20000000c00 */
[----:B------:R-:W-:Y:S01]  /*6880*/  @!PT LDS RZ, [RZ] ;  /* 0x00000000fffff984 */ /* 0x000fe20000000800 */
[----:B------:R-:W-:Y:S01]  /*6890*/  @!PT LDS RZ, [RZ] ;  /* 0x00000000fffff984 */ /* 0x000fe20000000800 */
[----:B------:R-:W-:Y:S01]  /*68a0*/  @!PT LDS RZ, [RZ] ;  /* 0x00000000fffff984 */ /* 0x000fe20000000800 */
[----:B------:R-:W-:Y:S01]  /*68b0*/  @!PT LDS RZ, [RZ] ;  /* 0x00000000fffff984 */ /* 0x000fe20000000800 */
[----:B------:R2:W-:Y:S07]  /*68c0*/  MEMBAR.ALL.CTA ;  /* 0x0000000000007992 */ /* 0x0005ee0000008000 */
[----:B--2---:R-:W2:Y:S02]  /*68d0*/  FENCE.VIEW.ASYNC.S ;  /* 0x00000000000073c6 */ /* 0x004ea40000000000 */
[----:B--2---:R-:W-:Y:S06]  /*68e0*/  BAR.SYNC.DEFER_BLOCKING 0x1, 0x80 ;  /* 0x0042000000007b1d */ /* 0x004fec0000010000 */
[----:B------:R-:W-:Y:S05]  /*68f0*/  @P0 BRA `(.L_x_95) ;  /* 0x0000000000280947 */ /* 0x000fea0003800000 */
[----:B------:R-:W-:Y:S02]  /*6900*/  UIADD3 UR4, UPT, UPT, UR49, 0x4200, URZ ;  /* 0x0000420031047890 */ /* 0x000fe4000fffe0ff */
[----:B------:R-:W-:Y:S01]  /*6910*/  UIADD3 UR6, UP0, UPT, UR52, 0x680, URZ ;  /* 0x0000068034067890 */ /* 0x000fe2000ff1e0ff */
[----:B------:R-:W-:Y:S03]  /*6920*/  UMOV UR43, UR36 ;  /* 0x00000024002b7c82 */ /* 0x000fe60008000000 */
[----:B------:R-:W-:Y:S01]  /*6930*/  MOV R192, UR4 ;  /* 0x0000000400c07c02 */ /* 0x000fe20008000f00 */
[----:B------:R-:W-:Y:S03]  /*6940*/  UIADD3.X UR7, UPT, UPT, URZ, UR53, URZ, UP0, !UPT ;  /* 0x00000035ff077290 */ /* 0x000fe600087fe4ff */
[----:B------:R-:W-:Y:S11]  /*6950*/  R2UR UR40, R192 ;  /* 0x00000000c02872ca */ /* 0x000ff600000e0000 */
[----:B------:R-:W-:Y:S02]  /*6960*/  @!UPT UIADD3 URZ, UPT, UPT, URZ, URZ, URZ ;  /* 0x000000fffffff290 */ /* 0x000fe4000fffe0ff */
[----:B------:R2:W-:Y:S01]  /*6970*/  UTMASTG.3D [UR40], [UR6] ;  /* 0x00000028060073b5 */ /* 0x0005e20008010000 */
[----:B------:R0:W-:Y:S01]  /*6980*/  UTMACMDFLUSH ;  /* 0x00000000000079b7 */ /* 0x0001e20000000000 */
[----:B--2---:R-:W-:Y:S04]  /*6990*/  DEPBAR.LE SB0, 0x1 ;  /* 0x000080400000791a */ /* 0x004fe80000000000 */
.L_x_95:
[----:B------:R-:W-:Y:S05]  /*69a0*/  BSYNC.RECONVERGENT B0 ;  /* 0x0000000000007941 */ /* 0x000fea0003800200 */
.L_x_94:
[----:B------:R-:W-:Y:S06]  /*69b0*/  BAR.SYNC.DEFER_BLOCKING 0x1, 0x80 ;  /* 0x0042000000007b1d */ /* 0x000fec0000010000 */
[----:B------:R-:W2:Y:S01]  /*69c0*/  @P6 SYNCS.PHASECHK.TRANS64.TRYWAIT P0, [R210+URZ+0x30], R221 ;  /* 0x000030ddd20065a7 */ /* 0x000ea200080011ff */
[----:B------:R-:W-:Y:S01]  /*69d0*/  BSSY B1, `(.L_x_96) ;  /* 0x0000023000017945 */ /* 0x000fe20003800000 */
[----:B--2---:R-:W-:Y:S03]  /*69e0*/  @P6 SEL R208, RZ, 0x1, !P0 ;  /* 0x00000001ffd06807 */ /* 0x004fe60004000000 */
[----:B------:R-:W-:Y:S05]  /*69f0*/  @!P6 BRA `(.L_x_97) ;  /* 0x000000000080e947 */ /* 0x000fea0003800000 */
[----:B------:R-:W-:Y:S01]  /*6a00*/  ISETP.NE.AND P1, PT, R209, RZ, PT ;  /* 0x000000ffd100720c */ /* 0x000fe20003f25270 */
[----:B------:R-:W-:Y:S01]  /*6a10*/  BSSY B0, `(.L_x_98) ;  /* 0x000000a000007945 */ /* 0x000fe20003800000 */
[----:B------:R-:W-:Y:S11]  /*6a20*/  ISETP.NE.AND P0, PT, R208, RZ, PT ;  /* 0x000000ffd000720c */ /* 0x000ff60003f05270 */
[----:B------:R-:W-:Y:S04]  /*6a30*/  @P1 IMAD R0, R181, 0x2000, R190 ;  /* 0x00002000b5001824 */ /* 0x000fe800078e02be */
[C---:B------:R-:W-:Y:S01]  /*6a40*/  @P1 IMAD.IADD R2, R0.reuse, 0x1, R211 ;  /* 0x0000000100021824 */ /* 0x040fe200078e02d3 */
[----:B------:R-:W-:Y:S03]  /*6a50*/  @P1 IADD3 R219, PT, PT, R0, R219, RZ ;  /* 0x000000db00db1210 */ /* 0x000fe60007ffe0ff */
[----:B------:R-:W-:Y:S01]  /*6a60*/  @P1 IMAD.IADD R217, R217, 0x1, R2 ;  /* 0x00000001d9d91824 */ /* 0x000fe200078e0202 */
[----:B------:R-:W-:Y:S06]  /*6a70*/  @P0 BRA `(.L_x_99) ;  /* 0x00000000000c0947 */ /* 0x000fec0003800000 */
[----:B------:R-:W-:Y:S04]  /*6a80*/  SHF.L.U32 R3, R180, 0x1f, RZ ;  /* 0x0000001fb4037819 */ /* 0x000fe800000006ff */
[----:B------:R-:W2:Y:S02]  /*6a90*/  SYNCS.PHASECHK.TRANS64.TRYWAIT P0, [R210+URZ+0x30], R3 ;  /* 0x00003003d20075a7 */ /* 0x000ea400080011ff */
[----:B--2---:R-:W-:Y:S05]  /*6aa0*/  @!P0 BRA `(.L_x_100) ;  /* 0x0000001c00a08947 */ /* 0x004fea0003800000 */
.L_x_99:
[----:B------:R-:W-:Y:S05]  /*6ab0*/  BSYNC B0 ;  /* 0x0000000000007941 */ /* 0x000fea0003800000 */
.L_x_98:
[----:B------:R-:W-:Y:S01]  /*6ac0*/  ISETP.NE.AND P0, PT, R209, RZ, PT ;  /* 0x000000ffd100720c */ /* 0x000fe20003f05270 */
[----:B--2---:R-:W-:Y:S02]  /*6ad0*/  VIADD R210, R210, 0x40 ;  /* 0x00000040d2d27836 */ /* 0x004fe40000000000 */
[----:B------:R-:W-:Y:S02]  /*6ae0*/  IMAD.U32 R3, RZ, RZ, UR37 ;  /* 0x00000025ff037e24 */ /* 0x000fe4000f8e00ff */
[----:B------:R-:W-:Y:S03]  /*6af0*/  VIADD R181, R181, 0x1 ;  /* 0x00000001b5b57836 */ /* 0x000fe60000000000 */
[----:B------:R-:W-:Y:S05]  /*6b00*/  PRMT R3, R3, 0x654, R210 ;  /* 0x0000065403037816 */ /* 0x000fea00000000d2 */
[----:B------:R2:W3:Y:S04]  /*6b10*/  @P0 LDS.128 R148, [R0] ;  /* 0x0000000000940984 */ /* 0x0004e80000000c00 */
[----:B------:R2:W4:Y:S04]  /*6b20*/  @P0 LDS.128 R152, [R2+0x10] ;  /* 0x0000100002980984 */ /* 0x0005280000000c00 */
        /* <DEDUP_REMOVED lines=9> */
[----:B------:R-:W-:Y:S01]  /*6bc0*/  SEL R181, R181, RZ, P0 ;  /* 0x000000ffb5b57207 */ /* 0x000fe20000000000 */
[----:B-----5:R5:W-:Y:S02]  /*6bd0*/  SYNCS.ARRIVE.TRANS64.RED.A1T0 RZ, [R3+URZ], RZ ;  /* 0x000000ff03ff79a7 */ /* 0x020be400081004ff */
[----:B-----5:R-:W-:Y:S04]  /*6be0*/  SEL R3, RZ, 0x1, P0 ;  /* 0x00000001ff037807 */ /* 0x020fe80000000000 */
[----:B--234-:R-:W-:Y:S02]  /*6bf0*/  LOP3.LUT R180, R180, R3, RZ, 0x3c, !PT ;  /* 0x00000003b4b47212 */ /* 0x01cfe400078e3cff */
.L_x_97:
[----:B------:R-:W-:Y:S05]  /*6c00*/  BSYNC B1 ;  /* 0x0000000000017941 */ /* 0x000fea0003800000 */
.L_x_96:
[----:B------:R-:W-:Y:S05]  /*6c10*/  VIADD R0, R80, 0x40 ;  /* 0x0000004050007836 */ /* 0x000fea0000000000 */
[----:B------:R-:W-:Y:S04]  /*6c20*/  SHF.R.U32.HI R0, RZ, 0x15, R0 ;  /* 0x00000015ff007819 */ /* 0x000fe80000011600 */
[----:B------:R-:W-:Y:S11]  /*6c30*/  LOP3.LUT P0, RZ, R0, 0x3, R173, 0x48, !PT ;  /* 0x0000000300ff7812 */ /* 0x000ff600078048ad */
[----:B------:R-:W-:Y:S02]  /*6c40*/  @!UPT UIADD3 URZ, UPT, UPT, URZ, URZ, URZ ;  /* 0x000000fffffff290 */ /* 0x000fe4000fffe0ff */
[----:B------:R-:W-:Y:S05]  /*6c50*/  @!P0 BRA `(.L_x_101) ;  /* 0x0000000000408947 */ /* 0x000fea0003800000 */
[----:B------:R-:W2:Y:S01]  /*6c60*/  LDCU.64 UR8, c[0x4][0x70] ;  /* 0x01000e00ff0877ac */ /* 0x000ea20008000a00 */
[----:B------:R-:W-:Y:S01]  /*6c70*/  MOV R3, 0x0 ;  /* 0x0000000000037802 */ /* 0x000fe20000000f00 */
[----:B------:R-:W-:Y:S02]  /*6c80*/  HFMA2 R12, -RZ, RZ, 0, 5.9604644775390625e-08 ;  /* 0x00000001ff0c7431 */ /* 0x000fe400000001ff */
[----:B------:R-:W-:Y:S02]  /*6c90*/  IMAD.MOV.U32 R8, RZ, RZ, 0x192 ;  /* 0x00000192ff087424 */ /* 0x000fe400078e00ff */
[----:B------:R-:W-:Y:S01]  /*6ca0*/  IMAD.MOV.U32 R13, RZ, RZ, RZ ;  /* 0x000000ffff0d7224 */ /* 0x000fe200078e00ff */
[----:B------:R-:W3:Y:S01]  /*6cb0*/  LDCU.64 UR6, c[0x4][0x78] ;  /* 0x01000f00ff0677ac */ /* 0x000ee20008000a00 */
[----:B------:R-:W4:Y:S01]  /*6cc0*/  LDC.64 R2, c[0x4][R3] ;  /* 0x0100000003027b82 */ /* 0x000f220000000a00 */
[----:B------:R-:W5:Y:S01]  /*6cd0*/  LDCU.64 UR4, c[0x4][0x10] ;  /* 0x01000200ff0477ac */ /* 0x000f620008000a00 */
[----:B--2---:R-:W-:Y:S01]  /*6ce0*/  MOV R5, UR9 ;  /* 0x0000000900057c02 */ /* 0x004fe20008000f00 */
[----:B------:R-:W-:Y:S01]  /*6cf0*/  IMAD.U32 R4, RZ, RZ, UR8 ;  /* 0x00000008ff047e24 */ /* 0x000fe2000f8e00ff */
[----:B---3--:R-:W-:Y:S01]  /*6d00*/  MOV R7, UR7 ;  /* 0x0000000700077c02 */ /* 0x008fe20008000f00 */
[----:B------:R-:W-:Y:S01]  /*6d10*/  IMAD.U32 R6, RZ, RZ, UR6 ;  /* 0x00000006ff067e24 */ /* 0x000fe2000f8e00ff */
[----:B-----5:R-:W-:Y:S01]  /*6d20*/  MOV R11, UR5 ;  /* 0x00000005000b7c02 */ /* 0x020fe20008000f00 */
[----:B------:R-:W-:Y:S02]  /*6d30*/  IMAD.U32 R10, RZ, RZ, UR4 ;  /* 0x00000004ff0a7e24 */ /* 0x000fe4000f8e00ff */
[----:B------:R-:W-:Y:S07]  /*6d40*/  LEPC R20, `(.L_x_101) ;  /* 0x000000001014794e */ /* 0x000fee0000000000 */
[----:B-1--4-:R-:W-:Y:S05]  /*6d50*/  CALL.ABS.NOINC R2 ;  /* 0x0000000002007343 */ /* 0x012fea0003c00000 */
.L_x_101:
[----:B------:R-:W-:Y:S01]  /*6d60*/  ISETP.NE.AND P0, PT, R193, RZ, PT ;  /* 0x000000ffc100720c */ /* 0x000fe20003f05270 */
[----:B------:R-:W-:Y:S05]  /*6d70*/  WARPSYNC.ALL ;  /* 0x0000000000007948 */ /* 0x000fea0003800000 */
[----:B------:R-:W-:Y:S01]  /*6d80*/  R2UR UR4, R80 ;  /* 0x00000000500472ca */ /* 0x000fe200000e0000 */
[----:B------:R-:W-:Y:S01]  /*6d90*/  BSSY.RECONVERGENT B0, `(.L_x_102) ;  /* 0x000011d000007945 */ /* 0x000fe20003800200 */
[----:B------:R-:W-:Y:S02]  /*6da0*/  F2FP.F16.E5M2.UNPACK_B R11, R149 ;  /* 0x00000095ff0b723e */ /* 0x000fe400020004ff */
[----:B------:R-:W-:Y:S02]  /*6db0*/  F2FP.F16.E5M2.UNPACK_B R10, R150 ;  /* 0x00000096ff0a723e */ /* 0x000fe400020004ff */
[----:B------:R-:W-:Y:S01]  /*6dc0*/  F2FP.F16.E5M2.UNPACK_B R9, R151 ;  /* 0x00000097ff09723e */ /* 0x000fe200020004ff */
[--C-:B------:R-:W-:Y:S01]  /*6dd0*/  HADD2.F32 R83, -RZ, R11.reuse.H0_H0 ;  /* 0x2000000bff537230 */ /* 0x100fe20000004100 */
[----:B------:R-:W-:Y:S01]  /*6de0*/  F2FP.F16.E5M2.UNPACK_B R8, R152 ;  /* 0x00000098ff08723e */ /* 0x000fe200020004ff */
[----:B------:R-:W-:Y:S01]  /*6df0*/  HADD2.F32 R84, -RZ, R11.H1_H1 ;  /* 0x3000000bff547230 */ /* 0x000fe20000004100 */
[----:B------:R-:W-:Y:S01]  /*6e00*/  F2FP.F16.E5M2.UNPACK_B R7, R153 ;  /* 0x00000099ff07723e */ /* 0x000fe200020004ff */
[--C-:B------:R-:W-:Y:S01]  /*6e10*/  HADD2.F32 R87, -RZ, R10.reuse.H0_H0 ;  /* 0x2000000aff577230 */ /* 0x100fe20000004100 */
[----:B------:R-:W-:Y:S01]  /*6e20*/  F2FP.F16.E5M2.UNPACK_B R6, R154 ;  /* 0x0000009aff06723e */ /* 0x000fe200020004ff */
[----:B------:R-:W-:Y:S01]  /*6e30*/  HADD2.F32 R88, -RZ, R10.H1_H1 ;  /* 0x3000000aff587230 */ /* 0x000fe20000004100 */
[----:B------:R-:W-:Y:S01]  /*6e40*/  F2FP.F16.E5M2.UNPACK_B R5, R155 ;  /* 0x0000009bff05723e */ /* 0x000fe200020004ff */
[--C-:B------:R-:W-:Y:S01]  /*6e50*/  HADD2.F32 R91, -RZ, R9.reuse.H0_H0 ;  /* 0x20000009ff5b7230 */ /* 0x100fe20000004100 */
[----:B-1----:R-:W-:Y:S01]  /*6e60*/  F2FP.F16.E5M2.UNPACK_B R4, R156 ;  /* 0x0000009cff04723e */ /* 0x002fe200020004ff */
[----:B------:R-:W-:Y:S01]  /*6e70*/  HADD2.F32 R92, -RZ, R9.H1_H1 ;  /* 0x30000009ff5c7230 */ /* 0x000fe20000004100 */
[-C--:B------:R-:W-:Y:S01]  /*6e80*/  F2FP.F16.E5M2.UNPACK_B R2, R148.reuse ;  /* 0x00000094ff02723e */ /* 0x080fe200020004ff */
[--C-:B------:R-:W-:Y:S01]  /*6e90*/  HADD2.F32 R95, -RZ, R8.reuse.H0_H0 ;  /* 0x20000008ff5f7230 */ /* 0x100fe20000004100 */
[----:B------:R-:W-:Y:S01]  /*6ea0*/  F2FP.F16.E5M2.UNPACK_B R148, R148.H1 ;  /* 0x00000094ff94723e */ /* 0x000fe200030004ff */
[----:B------:R-:W-:Y:S01]  /*6eb0*/  HADD2.F32 R97, -RZ, R8.H1_H1 ;  /* 0x30000008ff617230 */ /* 0x000fe20000004100 */
[----:B------:R-:W-:Y:S01]  /*6ec0*/  F2FP.F16.E5M2.UNPACK_B R149, R149.H1 ;  /* 0x00000095ff95723e */ /* 0x000fe200030004ff */
[--C-:B------:R-:W-:Y:S01]  /*6ed0*/  HADD2.F32 R98, -RZ, R7.reuse.H0_H0 ;  /* 0x20000007ff627230 */ /* 0x100fe20000004100 */
[----:B------:R-:W-:Y:S01]  /*6ee0*/  F2FP.F16.E5M2.UNPACK_B R150, R150.H1 ;  /* 0x00000096ff96723e */ /* 0x000fe200030004ff */
[----:B------:R-:W-:Y:S01]  /*6ef0*/  HADD2.F32 R101, -RZ, R7.H1_H1 ;  /* 0x30000007ff657230 */ /* 0x000fe20000004100 */
[----:B------:R-:W-:Y:S01]  /*6f00*/  F2FP.F16.E5M2.UNPACK_B R151, R151.H1 ;  /* 0x00000097ff97723e */ /* 0x000fe200030004ff */
[--C-:B------:R-:W-:Y:S01]  /*6f10*/  HADD2.F32 R102, -RZ, R6.reuse.H0_H0 ;  /* 0x20000006ff667230 */ /* 0x100fe20000004100 */
[----:B------:R-:W-:Y:S01]  /*6f20*/  F2FP.F16.E5M2.UNPACK_B R138, R163 ;  /* 0x000000a3ff8a723e */ /* 0x000fe200020004ff */
[----:B------:R-:W-:Y:S01]  /*6f30*/  HADD2.F32 R105, -RZ, R6.H1_H1 ;  /* 0x30000006ff697230 */ /* 0x000fe20000004100 */
[----:B------:R-:W-:Y:S01]  /*6f40*/  R2UR UR5, R207 ;  /* 0x00000000cf0572ca */ /* 0x000fe200000e0000 */
        /* <DEDUP_REMOVED lines=8> */
[----:B------:R-:W1:Y:S01]  /*6fd0*/  LDTM.x64 R4, tmem[UR4+0x40] ;  /* 0x00004004000479ee */ /* 0x000e620008340000 */
[--C-:B------:R-:W-:Y:S01]  /*6fe0*/  HADD2.F32 R0, -RZ, R2.reuse.H0_H0 ;  /* 0x20000002ff007230 */ /* 0x100fe20000004100 */
[----:B------:R-:W-:Y:S01]  /*6ff0*/  NOP ;  /* 0x0000000000007918 */ /* 0x000fe20000000000 */
[----:B------:R-:W-:Y:S01]  /*7000*/  HADD2.F32 R2, -RZ, R2.H1_H1 ;  /* 0x30000002ff027230 */ /* 0x000fe20000004100 */
[----:B------:R-:W-:Y:S01]  /*7010*/  UIADD3 UR5, UPT, UPT, UR5, 0xa0, URZ ;  /* 0x000000a005057890 */ /* 0x000fe2000fffe0ff */
[--C-:B------:R-:W-:Y:S01]  /*7020*/  HADD2.F32 R86, -RZ, R149.reuse.H1_H1 ;  /* 0x30000095ff567230 */ /* 0x100fe20000004100 */
[----:B------:R-:W-:Y:S01]  /*7030*/  F2FP.F16.E5M2.UNPACK_B R132, R161 ;  /* 0x000000a1ff84723e */ /* 0x000fe200020004ff */
[--C-:B------:R-:W-:Y:S01]  /*7040*/  HADD2.F32 R114, -RZ, R116.reuse.H0_H0 ;  /* 0x20000074ff727230 */ /* 0x100fe20000004100 */
[----:B------:R-:W-:Y:S01]  /*7050*/  UPRMT UR5, UR37, 0x654, UR5 ;  /* 0x0000065425057896 */ /* 0x000fe20008000005 */
[----:B------:R-:W-:Y:S01]  /*7060*/  HADD2.F32 R117, -RZ, R116.H1_H1 ;  /* 0x30000074ff757230 */ /* 0x000fe20000004100 */
[----:B------:R-:W-:Y:S01]  /*7070*/  F2FP.F16.E5M2.UNPACK_B R136, R162 ;  /* 0x000000a2ff88723e */ /* 0x000fe200020004ff */
[--C-:B------:R-:W-:Y:S01]  /*7080*/  HADD2.F32 R118, -RZ, R120.reuse.H0_H0 ;  /* 0x20000078ff767230 */ /* 0x100fe20000004100 */
[----:B------:R-:W-:Y:S01]  /*7090*/  F2FP.F16.E5M2.UNPACK_B R152, R152.H1 ;  /* 0x00000098ff98723e */ /* 0x000fe200030004ff */
[----:B------:R-:W-:Y:S01]  /*70a0*/  HADD2.F32 R121, -RZ, R120.H1_H1 ;  /* 0x30000078ff797230 */ /* 0x000fe20000004100 */
[----:B------:R-:W-:Y:S01]  /*70b0*/  F2FP.F16.E5M2.UNPACK_B R153, R153.H1 ;  /* 0x00000099ff99723e */ /* 0x000fe200030004ff */
[--C-:B------:R-:W-:Y:S01]  /*70c0*/  HADD2.F32 R122, -RZ, R124.reuse.H0_H0 ;  /* 0x2000007cff7a7230 */ /* 0x100fe20000004100 */
[----:B------:R-:W-:Y:S01]  /*70d0*/  F2FP.F16.E5M2.UNPACK_B R154, R154.H1 ;  /* 0x0000009aff9a723e */ /* 0x000fe200030004ff */
[----:B-1----:R-:W-:Y:S01]  /*70e0*/  SYNCS.ARRIVE.TRANS64.RED.A1T0 RZ, [UR5], RZ ;  /* 0x000000ffffff79a7 */ /* 0x002fe20008100405 */
[----:B------:R-:W-:Y:S01]  /*70f0*/  HADD2.F32 R125, -RZ, R124.H1_H1 ;  /* 0x3000007cff7d7230 */ /* 0x000fe20000004100 */
[----:B------:R-:W-:Y:S01]  /*7100*/  F2FP.F16.E5M2.UNPACK_B R155, R155.H1 ;  /* 0x0000009bff9b723e */ /* 0x000fe200030004ff */
[--C-:B------:R-:W-:Y:S01]  /*7110*/  HADD2.F32 R126, -RZ, R128.reuse.H0_H0 ;  /* 0x20000080ff7e7230 */ /* 0x100fe20000004100 */
[----:B------:R-:W-:Y:S01]  /*7120*/  F2FP.F16.E5M2.UNPACK_B R156, R156.H1 ;  /* 0x0000009cff9c723e */ /* 0x000fe200030004ff */
[----:B------:R-:W-:Y:S01]  /*7130*/  HADD2.F32 R129, -RZ, R128.H1_H1 ;  /* 0x30000080ff817230 */ /* 0x000fe20000004100 */
[----:B------:R-:W-:Y:S01]  /*7140*/  F2FP.F16.E5M2.UNPACK_B R157, R157.H1 ;  /* 0x0000009dff9d723e */ /* 0x000fe200030004ff */
[C---:B------:R-:W-:Y:S01]  /*7150*/  FMUL R4, R78.reuse, R4 ;  /* 0x000000044e047220 */ /* 0x040fe20000400000 */
[C---:B------:R-:W-:Y:S01]  /*7160*/  FMUL R5, R78.reuse, R5 ;  /* 0x000000054e057220 */ /* 0x040fe20000400000 */
[----:B------:R-:W-:Y:S02]  /*7170*/  HADD2.F32 R3, -RZ, R148.H0_H0 ;  /* 0x20000094ff037230 */ /* 0x000fe40000004100 */
        /* <DEDUP_REMOVED lines=9> */
[C---:B------:R-:W-:Y:S01]  /*7210*/  FMUL R2, R78.reuse, R21 ;  /* 0x000000154e027220 */ /* 0x040fe20000400000 */
[C---:B------:R-:W-:Y:S01]  /*7220*/  FMUL R21, R78.reuse, R28 ;  /* 0x0000001c4e157220 */ /* 0x040fe20000400000 */
[----:B------:R-:W-:Y:S02]  /*7230*/  HADD2.F32 R130, -RZ, R132.H0_H0 ;  /* 0x20000084ff827230 */ /* 0x000fe40000004100 */
[C---:B------:R-:W-:Y:S01]  /*7240*/  FMUL R6, R78.reuse, R6 ;  /* 0x000000064e067220 */ /* 0x040fe20000400000 */
[----:B------:R-:W-:Y:S02]  /*7250*/  HADD2.F32 R82, -RZ, R148.H1_H1 ;  /* 0x30000094ff527230 */ /* 0x000fe40000004100 */
[C---:B------:R-:W-:Y:S01]  /*7260*/  FMUL R7, R78.reuse, R7 ;  /* 0x000000074e077220 */ /* 0x040fe20000400000 */
[----:B------:R-:W-:Y:S02]  /*7270*/  HADD2.F32 R85, -RZ, R149.H0_H0 ;  /* 0x20000095ff557230 */ /* 0x000fe40000004100 */
[C---:B------:R-:W-:Y:S01]  /*7280*/  FFMA R6, R81.reuse, R3, R6 ;  /* 0x0000000351067223 */ /* 0x040fe20000000006 */
[----:B------:R-:W-:Y:S02]  /*7290*/  HADD2.F32 R133, -RZ, R132.H1_H1 ;  /* 0x30000084ff857230 */ /* 0x000fe40000004100 */
[C---:B------:R-:W-:Y:S01]  /*72a0*/  FFMA R7, R81.reuse, R82, R7 ;  /* 0x0000005251077223 */ /* 0x040fe20000000007 */
[C---:B------:R-:W-:Y:S01]  /*72b0*/  FFMA R8, R81.reuse, R83, R8 ;  /* 0x0000005351087223 */ /* 0x040fe20000000008 */
[C---:B------:R-:W-:Y:S01]  /*72c0*/  FFMA R9, R81.reuse, R84, R9 ;  /* 0x0000005451097223 */ /* 0x040fe20000000009 */
[--C-:B------:R-:W-:Y:S02]  /*72d0*/  HADD2.F32 R82, -RZ, R138.reuse.H0_H0 ;  /* 0x2000008aff527230 */ /* 0x100fe40000004100 */
[C---:B------:R-:W-:Y:S01]  /*72e0*/  FMUL R10, R78.reuse, R10 ;  /* 0x0000000a4e0a7220 */ /* 0x040fe20000400000 */
[----:B------:R-:W-:Y:S02]  /*72f0*/  HADD2.F32 R83, -RZ, R138.H1_H1 ;  /* 0x3000008aff537230 */ /* 0x000fe40000004100 */
[C---:B------:R-:W-:Y:S01]  /*7300*/  FMUL R11, R78.reuse, R11 ;  /* 0x0000000b4e0b7220 */ /* 0x040fe20000400000 */
[----:B------:R-:W-:Y:S02]  /*7310*/  HADD2.F32 R89, -RZ, R150.H0_H0 ;  /* 0x20000096ff597230 */ /* 0x000fe40000004100 */
[C---:B------:R-:W-:Y:S01]  /*7320*/  FFMA R10, R81.reuse, R85, R10 ;  /* 0x00000055510a7223 */ /* 0x040fe2000000000a */
[--C-:B------:R-:W-:Y:S02]  /*7330*/  HADD2.F32 R134, -RZ, R136.reuse.H0_H0 ;  /* 0x20000088ff867230 */ /* 0x100fe40000004100 */
[C---:B------:R-:W-:Y:S01]  /*7340*/  FFMA R11, R81.reuse, R86, R11 ;  /* 0x00000056510b7223 */ /* 0x040fe2000000000b */
[C---:B------:R-:W-:Y:S01]  /*7350*/  FFMA R12, R81.reuse, R87, R12 ;  /* 0x00000057510c7223 */ /* 0x040fe2000000000c */
[----:B------:R-:W-:Y:S01]  /*7360*/  FFMA R13, R81, R88, R13 ;  /* 0x00000058510d7223 */ /* 0x000fe2000000000d */
[----:B------:R-:W-:Y:S01]  /*7370*/  F2FP.SATFINITE.E5M2.F32.PACK_AB_MERGE_C R86, R7, R6, RZ ;  /* 0x000000060756723e */ /* 0x000fe200048060ff */
[C---:B------:R-:W-:Y:S01]  /*7380*/  FMUL R7, R78.reuse, R24 ;  /* 0x000000184e077220 */ /* 0x040fe20000400000 */
[----:B------:R-:W-:Y:S01]  /*7390*/  F2FP.SATFINITE.E5M2.F32.PACK_AB_MERGE_C R138, R11, R10, RZ ;  /* 0x0000000a0b8a723e */ /* 0x000fe200048060ff */
[C---:B------:R-:W-:Y:S01]  /*73a0*/  FMUL R10, R78.reuse, R25 ;  /* 0x000000194e0a7220 */ /* 0x040fe20000400000 */
[C---:B------:R-:W-:Y:S01]  /*73b0*/  FMUL R25, R78.reuse, R32 ;  /* 0x000000204e197220 */ /* 0x040fe20000400000 */
[----:B------:R-:W-:Y:S02]  /*73c0*/  HADD2.F32 R137, -RZ, R136.H1_H1 ;  /* 0x30000088ff897230 */ /* 0x000fe40000004100 */
[C---:B------:R-:W-:Y:S01]  /*73d0*/  FMUL R14, R78.reuse, R14 ;  /* 0x0000000e4e0e7220 */ /* 0x040fe20000400000 */
[----:B------:R-:W-:Y:S02]  /*73e0*/  HADD2.F32 R90, -RZ, R150.H1_H1 ;  /* 0x30000096ff5a7230 */ /* 0x000fe40000004100 */
[C---:B------:R-:W-:Y:S01]  /*73f0*/  FMUL R15, R78.reuse, R15 ;  /* 0x0000000f4e0f7220 */ /* 0x040fe20000400000 */
[--C-:B------:R-:W-:Y:S02]  /*7400*/  HADD2.F32 R93, -RZ, R151.reuse.H0_H0 ;  /* 0x20000097ff5d7230 */ /* 0x100fe40000004100 */
[C---:B------:R-:W-:Y:S01]  /*7410*/  FFMA R14, R81.reuse, R89, R14 ;  /* 0x00000059510e7223 */ /* 0x040fe2000000000e */
[----:B------:R-:W-:Y:S02]  /*7420*/  HADD2.F32 R94, -RZ, R151.H1_H1 ;  /* 0x30000097ff5e7230 */ /* 0x000fe40000004100 */
[C---:B------:R-:W-:Y:S01]  /*7430*/  FFMA R15, R81.reuse, R90, R15 ;  /* 0x0000005a510f7223 */ /* 0x040fe2000000000f */
[C---:B------:R-:W-:Y:S01]  /*7440*/  FFMA R16, R81.reuse, R91, R16 ;  /* 0x0000005b51107223 */ /* 0x040fe20000000010 */
[----:B------:R-:W-:Y:S01]  /*7450*/  FFMA R17, R81, R92, R17 ;  /* 0x0000005c51117223 */ /* 0x000fe20000000011 */
[C---:B------:R-:W-:Y:S01]  /*7460*/  FMUL R18, R78.reuse, R18 ;  /* 0x000000124e127220 */ /* 0x040fe20000400000 */
[C---:B------:R-:W-:Y:S01]  /*7470*/  FMUL R19, R78.reuse, R19 ;  /* 0x000000134e137220 */ /* 0x040fe20000400000 */
[--C-:B------:R-:W-:Y:S01]  /*7480*/  HADD2.F32 R96, -RZ, R152.reuse.H0_H0 ;  /* 0x20000098ff607230 */ /* 0x100fe20000004100 */
[----:B------:R-:W-:Y:S01]  /*7490*/  F2FP.SATFINITE.E5M2.F32.PACK_AB_MERGE_C R14, R15, R14, RZ ;  /* 0x0000000e0f0e723e */ /* 0x000fe200048060ff */
[C---:B------:R-:W-:Y:S01]  /*74a0*/  FFMA R18, R81.reuse, R93, R18 ;  /* 0x0000005d51127223 */ /* 0x040fe20000000012 */
[C---:B------:R-:W-:Y:S01]  /*74b0*/  FFMA R19, R81.reuse, R94, R19 ;  /* 0x0000005e51137223 */ /* 0x040fe20000000013 */
[C---:B------:R-:W-:Y:S01]  /*74c0*/  FFMA R0, R81.reuse, R95, R0 ;  /* 0x0000005f51007223 */ /* 0x040fe20000000000 */
[----:B------:R-:W-:Y:S01]  /*74d0*/  FFMA R2, R81, R97, R2 ;  /* 0x0000006151027223 */ /* 0x000fe20000000002 */
[----:B------:R-:W-:Y:S02]  /*74e0*/  HADD2.F32 R99, -RZ, R152.H1_H1 ;  /* 0x30000098ff637230 */ /* 0x000fe40000004100 */
[C---:B------:R-:W-:Y:S01]  /*74f0*/  FMUL R3, R78.reuse, R22 ;  /* 0x000000164e037220 */ /* 0x040fe20000400000 */
[----:B------:R-:W-:Y:S01]  /*7500*/  F2FP.SATFINITE.E5M2.F32.PACK_AB_MERGE_C R18, R19, R18, RZ ;  /* 0x000000121312723e */ /* 0x000fe200048060ff */
[C---:B------:R-:W-:Y:S01]  /*7510*/  FMUL R22, R78.reuse, R29 ;  /* 0x0000001d4e167220 */ /* 0x040fe20000400000 */
[C---:B------:R-:W-:Y:S01]  /*7520*/  FMUL R29, R78.reuse, R36 ;  /* 0x000000244e1d7220 */ /* 0x040fe20000400000 */
[C---:B------:R-:W-:Y:S01]  /*7530*/  FFMA R3, R81.reuse, R96, R3 ;  /* 0x0000006051037223 */ /* 0x040fe20000000003 */
[C---:B------:R-:W-:Y:S01]  /*7540*/  FMUL R6, R78.reuse, R23 ;  /* 0x000000174e067220 */ /* 0x040fe20000400000 */
[--C-:B------:R-:W-:Y:S02]  /*7550*/  HADD2.F32 R100, -RZ, R153.reuse.H0_H0 ;  /* 0x20000099ff647230 */ /* 0x100fe40000004100 */
[C---:B------:R-:W-:Y:S01]  /*7560*/  FMUL R11, R78.reuse, R26 ;  /* 0x0000001a4e0b7220 */ /* 0x040fe20000400000 */
[----:B------:R-:W-:Y:S02]  /*7570*/  HADD2.F32 R103, -RZ, R153.H1_H1 ;  /* 0x30000099ff677230 */ /* 0x000fe40000004100 */
[C---:B------:R-:W-:Y:S01]  /*7580*/  FFMA R6, R81.reuse, R99, R6 ;  /* 0x0000006351067223 */ /* 0x040fe20000000006 */
[C---:B------:R-:W-:Y:S01]  /*7590*/  FFMA R7, R81.reuse, R98, R7 ;  /* 0x0000006251077223 */ /* 0x040fe20000000007 */
[C---:B------:R-:W-:Y:S01]  /*75a0*/  FFMA R10, R81.reuse, R101, R10 ;  /* 0x00000065510a7223 */ /* 0x040fe2000000000a */
[C---:B------:R-:W-:Y:S01]  /*75b0*/  FFMA R11, R81.reuse, R100, R11 ;  /* 0x00000064510b7223 */ /* 0x040fe2000000000b */
[----:B------:R-:W-:Y:S01]  /*75c0*/  FMUL R26, R78, R33 ;  /* 0x000000214e1a7220 */ /* 0x000fe20000400000 */
[----:B------:R-:W-:Y:S01]  /*75d0*/  F2FP.SATFINITE.E5M2.F32.PACK_AB_MERGE_C R3, R6, R3, RZ ;  /* 0x000000030603723e */ /* 0x000fe200048060ff */
[C---:B------:R-:W-:Y:S01]  /*75e0*/  FMUL R33, R78.reuse, R40 ;  /* 0x000000284e217220 */ /* 0x040fe20000400000 */
        /* <DEDUP_REMOVED lines=8> */
[C---:B------:R-:W-:Y:S01]  /*7670*/  FMUL R30, R78.reuse, R37 ;  /* 0x000000254e1e7220 */ /* 0x040fe20000400000 */
[C---:B------:R-:W-:Y:S01]  /*7680*/  FMUL R37, R78.reuse, R44 ;  /* 0x0000002c4e257220 */ /* 0x040fe20000400000 */
[C---:B------:R-:W-:Y:S01]  /*7690*/  FMUL R24, R78.reuse, R31 ;  /* 0x0000001f4e187220 */ /* 0x040fe20000400000 */
[----:B------:R-:W-:Y:S01]  /*76a0*/  F2FP.F16.E5M2.UNPACK_B R158, R158.H1 ;  /* 0x0000009eff9e723e */ /* 0x000fe200030004ff */
[--C-:B------:R-:W-:Y:S02]  /*76b0*/  HADD2.F32 R108, -RZ, R155.reuse.H0_H0 ;  /* 0x2000009bff6c7230 */ /* 0x100fe40000004100 */
[----:B------:R-:W-:Y:S01]  /*76c0*/  FMUL R27, R78, R34 ;  /* 0x000000224e1b7220 */ /* 0x000fe20000400000 */
[----:B------:R-:W-:Y:S02]  /*76d0*/  HADD2.F32 R111, -RZ, R155.H1_H1 ;  /* 0x3000009bff6f7230 */ /* 0x000fe40000004100 */
[C---:B------:R-:W-:Y:S01]  /*76e0*/  FFMA R24, R81.reuse, R107, R24 ;  /* 0x0000006b51187223 */ /* 0x040fe20000000018 */
[----:B------:R-:W-:Y:S01]  /*76f0*/  F2FP.F16.E5M2.UNPACK_B R159, R159.H1 ;  /* 0x0000009fff9f723e */ /* 0x000fe200030004ff */
[C---:B------:R-:W-:Y:S01]  /*7700*/  FFMA R25, R81.reuse, R106, R25 ;  /* 0x0000006a51197223 */ /* 0x040fe20000000019 */
[C---:B------:R-:W-:Y:S01]  /*7710*/  FFMA R26, R81.reuse, R109, R26 ;  /* 0x0000006d511a7223 */ /* 0x040fe2000000001a */
[----:B------:R-:W-:Y:S01]  /*7720*/  F2FP.F16.E5M2.UNPACK_B R160, R160.H1 ;  /* 0x000000a0ffa0723e */ /* 0x000fe200030004ff */
[C---:B------:R-:W-:Y:S01]  /*7730*/  FFMA R27, R81.reuse, R108, R27 ;  /* 0x0000006c511b7223 */ /* 0x040fe2000000001b */
[----:B------:R-:W-:Y:S01]  /*7740*/  F2FP.SATFINITE.E5M2.F32.PACK_AB_MERGE_C R6, R24, R23, RZ ;  /* 0x000000171806723e */ /* 0x000fe200048060ff */
[C---:B------:R-:W-:Y:S01]  /*7750*/  FMUL R34, R78.reuse, R41 ;  /* 0x000000294e227220 */ /* 0x040fe20000400000 */
[C---:B------:R-:W-:Y:S01]  /*7760*/  FMUL R41, R78.reuse, R48 ;  /* 0x000000304e297220 */ /* 0x040fe20000400000 */
[----:B------:R-:W-:Y:S01]  /*7770*/  FMUL R28, R78, R35 ;  /* 0x000000234e1c7220 */ /* 0x000fe20000400000 */
[----:B------:R-:W-:Y:S01]  /*7780*/  F2FP.F16.E5M2.UNPACK_B R161, R161.H1 ;  /* 0x000000a1ffa1723e */ /* 0x000fe200030004ff */
[--C-:B------:R-:W-:Y:S01]  /*7790*/  HADD2.F32 R112, -RZ, R156.reuse.H0_H0 ;  /* 0x2000009cff707230 */ /* 0x100fe20000004100 */
[----:B------:R-:W-:Y:S01]  /*77a0*/  F2FP.SATFINITE.E5M2.F32.PACK_AB_MERGE_C R6, R22, R21, R6 ;  /* 0x000000151606723e */ /* 0x000fe20004806006 */
[C---:B------:R-:W-:Y:S01]  /*77b0*/  FFMA R28, R81.reuse, R111, R28 ;  /* 0x0000006f511c7223 */ /* 0x040fe2000000001c */
[C---:B------:R-:W-:Y:S01]  /*77c0*/  FFMA R29, R81.reuse, R110, R29 ;  /* 0x0000006e511d7223 */ /* 0x040fe2000000001d */
[C---:B------:R-:W-:Y:S01]  /*77d0*/  FFMA R30, R81.reuse, R113, R30 ;  /* 0x00000071511e7223 */ /* 0x040fe2000000001e */
[----:B------:R-:W-:Y:S02]  /*77e0*/  HADD2.F32 R115, -RZ, R156.H1_H1 ;  /* 0x3000009cff737230 */ /* 0x000fe40000004100 */
[C---:B------:R-:W-:Y:S01]  /*77f0*/  FMUL R31, R78.reuse, R38 ;  /* 0x000000264e1f7220 */ /* 0x040fe20000400000 */
[----:B------:R-:W-:Y:S01]  /*7800*/  F2FP.F16.E5M2.UNPACK_B R162, R162.H1 ;  /* 0x000000a2ffa2723e */ /* 0x000fe200030004ff */
[C---:B------:R-:W-:Y:S01]  /*7810*/  FMUL R38, R78.reuse, R45 ;  /* 0x0000002d4e267220 */ /* 0x040fe20000400000 */
[C---:B------:R-:W-:Y:S01]  /*7820*/  FMUL R45, R78.reuse, R52 ;  /* 0x000000344e2d7220 */ /* 0x040fe20000400000 */
[----:B------:R-:W-:Y:S01]  /*7830*/  F2FP.F16.E5M2.UNPACK_B R163, R163.H1 ;  /* 0x000000a3ffa3723e */ /* 0x000fe200030004ff */
[----:B------:R-:W-:Y:S01]  /*7840*/  FFMA R31, R81, R112, R31 ;  /* 0x00000070511f7223 */ /* 0x000fe2000000001f */
[----:B------:R-:W-:Y:S01]  /*7850*/  FMUL R52, R78, R59 ;  /* 0x0000003b4e347220 */ /* 0x000fe20000400000 */
[----:B------:R-:W-:Y:S01]  /*7860*/  IADD3 R76, PT, PT, R76, 0x1, RZ ;  /* 0x000000014c4c7810 */ /* 0x000fe20007ffe0ff */
[C---:B------:R-:W-:Y:S01]  /*7870*/  FMUL R59, R78.reuse, R66 ;  /* 0x000000424e3b7220 */ /* 0x040fe20000400000 */
[----:B------:R-:W-:Y:S01]  /*7880*/  F2FP.SATFINITE.E5M2.F32.PACK_AB_MERGE_C R66, R13, R12, R14 ;  /* 0x0000000c0d42723e */ /* 0x000fe2000480600e */
[C---:B------:R-:W-:Y:S01]  /*7890*/  FMUL R32, R78.reuse, R39 ;  /* 0x000000274e207220 */ /* 0x040fe20000400000 */
[--C-:B------:R-:W-:Y:S02]  /*78a0*/  HADD2.F32 R116, -RZ, R157.reuse.H0_H0 ;  /* 0x2000009dff747230 */ /* 0x100fe40000004100 */
[C---:B------:R-:W-:Y:S01]  /*78b0*/  FMUL R35, R78.reuse, R42 ;  /* 0x0000002a4e237220 */ /* 0x040fe20000400000 */
[----:B------:R-:W-:Y:S02]  /*78c0*/  HADD2.F32 R119, -RZ, R157.H1_H1 ;  /* 0x3000009dff777230 */ /* 0x000fe40000004100 */
[C---:B------:R-:W-:Y:S01]  /*78d0*/  FFMA R32, R81.reuse, R115, R32 ;  /* 0x0000007351207223 */ /* 0x040fe20000000020 */
[----:B------:R-:W-:Y:S01]  /*78e0*/  FMUL R36, R78, R43 ;  /* 0x0000002b4e247220 */ /* 0x000fe20000400000 */
[C---:B------:R-:W-:Y:S01]  /*78f0*/  FFMA R33, R81.reuse, R114, R33 ;  /* 0x0000007251217223 */ /* 0x040fe20000000021 */
[C---:B------:R-:W-:Y:S01]  /*7900*/  FFMA R34, R81.reuse, R117, R34 ;  /* 0x0000007551227223 */ /* 0x040fe20000000022 */
[--C-:B------:R-:W-:Y:S01]  /*7910*/  HADD2.F32 R120, -RZ, R158.reuse.H0_H0 ;  /* 0x2000009eff787230 */ /* 0x100fe20000004100 */
[----:B------:R-:W-:Y:S01]  /*7920*/  F2FP.SATFINITE.E5M2.F32.PACK_AB_MERGE_C R32, R32, R31, RZ ;  /* 0x0000001f2020723e */ /* 0x000fe200048060ff */
[C---:B------:R-:W-:Y:S01]  /*7930*/  FFMA R35, R81.reuse, R116, R35 ;  /* 0x0000007451237223 */ /* 0x040fe20000000023 */
[----:B------:R-:W-:Y:S02]  /*7940*/  HADD2.F32 R123, -RZ, R158.H1_H1 ;  /* 0x3000009eff7b7230 */ /* 0x000fe40000004100 */
[----:B------:R-:W-:Y:S01]  /*7950*/  FMUL R39, R78, R46 ;  /* 0x0000002e4e277220 */ /* 0x000fe20000400000 */
[----:B------:R-:W-:Y:S01]  /*7960*/  F2FP.SATFINITE.E5M2.F32.PACK_AB_MERGE_C R32, R30, R29, R32 ;  /* 0x0000001d1e20723e */ /* 0x000fe20004806020 */
[C---:B------:R-:W-:Y:S01]  /*7970*/  FFMA R36, R81.reuse, R119, R36 ;  /* 0x0000007751247223 */ /* 0x040fe20000000024 */
[C---:B------:R-:W-:Y:S01]  /*7980*/  FMUL R40, R78.reuse, R47 ;  /* 0x0000002f4e287220 */ /* 0x040fe20000400000 */
[C---:B------:R-:W-:Y:S01]  /*7990*/  FFMA R37, R81.reuse, R118, R37 ;  /* 0x0000007651257223 */ /* 0x040fe20000000025 */
[C---:B------:R-:W-:Y:S01]  /*79a0*/  FFMA R38, R81.reuse, R121, R38 ;  /* 0x0000007951267223 */ /* 0x040fe20000000026 */
[C---:B------:R-:W-:Y:S01]  /*79b0*/  FMUL R42, R78.reuse, R49 ;  /* 0x000000314e2a7220 */ /* 0x040fe20000400000 */
[--C-:B------:R-:W-:Y:S02]  /*79c0*/  HADD2.F32 R124, -RZ, R159.reuse.H0_H0 ;  /* 0x2000009fff7c7230 */ /* 0x100fe40000004100 */
[C---:B------:R-:W-:Y:S01]  /*79d0*/  FFMA R39, R81.reuse, R120, R39 ;  /* 0x0000007851277223 */ /* 0x040fe20000000027 */
[----:B------:R-:W-:Y:S02]  /*79e0*/  HADD2.F32 R127, -RZ, R159.H1_H1 ;  /* 0x3000009fff7f7230 */ /* 0x000fe40000004100 */
[C---:B------:R-:W-:Y:S01]  /*79f0*/  FMUL R43, R78.reuse, R50 ;  /* 0x000000324e2b7220 */ /* 0x040fe20000400000 */
[C---:B------:R-:W-:Y:S01]  /*7a00*/  FFMA R40, R81.reuse, R123, R40 ;  /* 0x0000007b51287223 */ /* 0x040fe20000000028 */
[C---:B------:R-:W-:Y:S01]  /*7a10*/  FMUL R44, R78.reuse, R51 ;  /* 0x000000334e2c7220 */ /* 0x040fe20000400000 */
[C---:B------:R-:W-:Y:S01]  /*7a20*/  FFMA R41, R81.reuse, R122, R41 ;  /* 0x0000007a51297223 */ /* 0x040fe20000000029 */
[C---:B------:R-:W-:Y:S01]  /*7a30*/  FMUL R50, R78.reuse, R57 ;  /* 0x000000394e327220 */ /* 0x040fe20000400000 */
[C---:B------:R-:W-:Y:S01]  /*7a40*/  FMUL R57, R78.reuse, R64 ;  /* 0x000000404e397220 */ /* 0x040fe20000400000 */
[----:B------:R-:W-:Y:S01]  /*7a50*/  FFMA R42, R81, R125, R42 ;  /* 0x0000007d512a7223 */ /* 0x000fe2000000002a */
[C---:B------:R-:W-:Y:S01]  /*7a60*/  FMUL R46, R78.reuse, R53 ;  /* 0x000000354e2e7220 */ /* 0x040fe20000400000 */
[--C-:B------:R-:W-:Y:S01]  /*7a70*/  HADD2.F32 R128, -RZ, R160.reuse.H0_H0 ;  /* 0x200000a0ff807230 */ /* 0x100fe20000004100 */
[----:B------:R-:W-:Y:S01]  /*7a80*/  F2FP.SATFINITE.E5M2.F32.PACK_AB_MERGE_C R64, R5, R4, R86 ;  /* 0x000000040540723e */ /* 0x000fe20004806056 */
[C---:B------:R-:W-:Y:S01]  /*7a90*/  FMUL R51, R78.reuse, R58 ;  /* 0x0000003a4e337220 */ /* 0x040fe20000400000 */
[C---:B------:R-:W-:Y:S01]  /*7aa0*/  FMUL R53, R78.reuse, R60 ;  /* 0x0000003c4e357220 */ /* 0x040fe20000400000 */
[C---:B------:R-:W-:Y:S01]  /*7ab0*/  FFMA R43, R81.reuse, R124, R43 ;  /* 0x0000007c512b7223 */ /* 0x040fe2000000002b */
[----:B------:R-:W-:Y:S02]  /*7ac0*/  HADD2.F32 R131, -RZ, R160.H1_H1 ;  /* 0x300000a0ff837230 */ /* 0x000fe40000004100 */
[C---:B------:R-:W-:Y:S01]  /*7ad0*/  FMUL R47, R78.reuse, R54 ;  /* 0x000000364e2f7220 */ /* 0x040fe20000400000 */
[C---:B------:R-:W-:Y:S01]  /*7ae0*/  FMUL R58, R78.reuse, R65 ;  /* 0x000000414e3a7220 */ /* 0x040fe20000400000 */
[----:B------:R-:W-:Y:S01]  /*7af0*/  FMUL R60, R78, R67 ;  /* 0x000000434e3c7220 */ /* 0x000fe20000400000 */
[----:B------:R-:W-:Y:S01]  /*7b00*/  F2FP.SATFINITE.E5M2.F32.PACK_AB_MERGE_C R5, R20, R11, RZ ;  /* 0x0000000b1405723e */ /* 0x000fe200048060ff */
[----:B------:R-:W-:Y:S01]  /*7b10*/  FFMA R44, R81, R127, R44 ;  /* 0x0000007f512c7223 */ /* 0x000fe2000000002c */
[C---:B------:R-:W-:Y:S01]  /*7b20*/  FMUL R48, R78.reuse, R55 ;  /* 0x000000374e307220 */ /* 0x040fe20000400000 */
[----:B------:R-:W-:Y:S01]  /*7b30*/  F2FP.SATFINITE.E5M2.F32.PACK_AB_MERGE_C R65, R9, R8, R138 ;  /* 0x000000080941723e */ /* 0x000fe2000480608a */
[----:B------:R-:W-:Y:S01]  /*7b40*/  FFMA R45, R81, R126, R45 ;  /* 0x0000007e512d7223 */ /* 0x000fe2000000002d */
[----:B------:R-:W-:Y:S01]  /*7b50*/  F2FP.SATFINITE.E5M2.F32.PACK_AB_MERGE_C R67, R17, R16, R18 ;  /* 0x000000101143723e */ /* 0x000fe20004806012 */
[----:B------:R-:W-:Y:S01]  /*7b60*/  FMUL R49, R78, R56 ;  /* 0x000000384e317220 */ /* 0x000fe20000400000 */
[C---:B------:R-:W-:Y:S01]  /*7b70*/  FFMA R46, R81.reuse, R129, R46 ;  /* 0x00000081512e7223 */ /* 0x040fe2000000002e */
[--C-:B------:R-:W-:Y:S02]  /*7b80*/  HADD2.F32 R132, -RZ, R161.reuse.H0_H0 ;  /* 0x200000a1ff847230 */ /* 0x100fe40000004100 */
[C---:B------:R-:W-:Y:S01]  /*7b90*/  FFMA R47, R81.reuse, R128, R47 ;  /* 0x00000080512f7223 */ /* 0x040fe2000000002f */
[----:B------:R1:W-:Y:S01]  /*7ba0*/  STS.128 [R172+UR49+0x6200], R64 ;  /* 0x00620040ac007988 */ /* 0x0003e20008000c31 */
[----:B------:R-:W-:Y:S01]  /*7bb0*/  HADD2.F32 R135, -RZ, R161.H1_H1 ;  /* 0x300000a1ff877230 */ /* 0x000fe20000004100 */
[----:B------:R-:W-:Y:S01]  /*7bc0*/  F2FP.SATFINITE.E5M2.F32.PACK_AB_MERGE_C R5, R10, R7, R5 ;  /* 0x000000070a05723e */ /* 0x000fe20004806005 */
[C---:B------:R-:W-:Y:S01]  /*7bd0*/  FFMA R48, R81.reuse, R131, R48 ;  /* 0x0000008351307223 */ /* 0x040fe20000000030 */
[----:B------:R-:W-:Y:S01]  /*7be0*/  F2FP.SATFINITE.E5M2.F32.PACK_AB_MERGE_C R7, R28, R27, RZ ;  /* 0x0000001b1c07723e */ /* 0x000fe200048060ff */
        /* <DEDUP_REMOVED lines=8> */
[----:B------:R-:W-:Y:S01]  /*7c70*/  FMUL R56, R78, R63 ;  /* 0x0000003f4e387220 */ /* 0x000fe20000400000 */
[----:B------:R-:W-:Y:S01]  /*7c80*/  F2FP.SATFINITE.E5M2.F32.PACK_AB_MERGE_C R4, R2, R0, R3 ;  /* 0x000000000204723e */ /* 0x000fe20004806003 */
[C---:B------:R-:W-:Y:S01]  /*7c90*/  FFMA R53, R81.reuse, R134, R53 ;  /* 0x0000008651357223 */ /* 0x040fe20000000035 */
[----:B------:R-:W-:Y:S01]  /*7ca0*/  F2FP.SATFINITE.E5M2.F32.PACK_AB_MERGE_C R7, R26, R25, R7 ;  /* 0x000000191a07723e */ /* 0x000fe20004806007 */
[C---:B------:R-:W-:Y:S01]  /*7cb0*/  FFMA R54, R81.reuse, R137, R54 ;  /* 0x0000008951367223 */ /* 0x040fe20000000036 */
[--C-:B------:R-:W-:Y:S02]  /*7cc0*/  HADD2.F32 R84, -RZ, R163.reuse.H0_H0 ;  /* 0x200000a3ff547230 */ /* 0x100fe40000004100 */
[C---:B------:R-:W-:Y:S01]  /*7cd0*/  FFMA R55, R81.reuse, R136, R55 ;  /* 0x0000008851377223 */ /* 0x040fe20000000037 */
[----:B------:R-:W-:Y:S01]  /*7ce0*/  HADD2.F32 R85, -RZ, R163.H1_H1 ;  /* 0x300000a3ff557230 */ /* 0x000fe20000004100 */
[----:B------:R1:W-:Y:S01]  /*7cf0*/  STS.128 [R204+0x6010], R4 ;  /* 0x00601004cc007388 */ /* 0x0003e20000000c00 */
[----:B------:R-:W-:Y:S01]  /*7d00*/  F2FP.SATFINITE.E5M2.F32.PACK_AB_MERGE_C R35, R36, R35, RZ ;  /* 0x000000232423723e */ /* 0x000fe200048060ff */
[C---:B------:R-:W-:Y:S01]  /*7d10*/  FFMA R56, R81.reuse, R139, R56 ;  /* 0x0000008b51387223 */ /* 0x040fe20000000038 */
[----:B------:R-:W-:Y:S01]  /*7d20*/  F2FP.SATFINITE.E5M2.F32.PACK_AB_MERGE_C R39, R40, R39, RZ ;  /* 0x000000272827723e */ /* 0x000fe200048060ff */
[C---:B------:R-:W-:Y:S01]  /*7d30*/  FFMA R57, R81.reuse, R82, R57 ;  /* 0x0000005251397223 */ /* 0x040fe20000000039 */
[----:B------:R-:W-:Y:S01]  /*7d40*/  F2FP.SATFINITE.E5M2.F32.PACK_AB_MERGE_C R43, R44, R43, RZ ;  /* 0x0000002b2c2b723e */ /* 0x000fe200048060ff */
[C---:B------:R-:W-:Y:S01]  /*7d50*/  FFMA R58, R81.reuse, R83, R58 ;  /* 0x00000053513a7223 */ /* 0x040fe2000000003a */
[C---:B------:R-:W-:Y:S01]  /*7d60*/  FFMA R59, R81.reuse, R84, R59 ;  /* 0x00000054513b7223 */ /* 0x040fe2000000003b */
[----:B------:R-:W-:Y:S01]  /*7d70*/  F2FP.SATFINITE.E5M2.F32.PACK_AB_MERGE_C R33, R34, R33, R35 ;  /* 0x000000212221723e */ /* 0x000fe20004806023 */
        /* <DEDUP_REMOVED lines=11> */
[----:B------:R-:W-:Y:S05]  /*7e30*/  F2FP.SATFINITE.E5M2.F32.PACK_AB_MERGE_C R51, R58, R57, R59 ;  /* 0x000000393a33723e */ /* 0x000fea000480603b */
        /* <DEDUP_REMOVED lines=9> */
[----:B------:R-:W-:Y:S02]  /*7ed0*/  UIADD3 UR8, UP0, UPT, UR52, 0x680, URZ ;  /* 0x0000068034087890 */ /* 0x000fe4000ff1e0ff */
[----:B------:R-:W-:Y:S02]  /*7ee0*/  UIADD3 UR5, UPT, UPT, UR41, 0x40, URZ ;  /* 0x0000004029057890 */ /* 0x000fe4000fffe0ff */
[----:B------:R-:W-:Y:S02]  /*7ef0*/  UIADD3 UR4, UPT, UPT, UR49, 0x6200, URZ ;  /* 0x0000620031047890 */ /* 0x000fe4000fffe0ff */
[----:B------:R-:W-:Y:S01]  /*7f00*/  UIADD3.X UR9, UPT, UPT, URZ, UR53, URZ, UP0, !UPT ;  /* 0x00000035ff097290 */ /* 0x000fe200087fe4ff */
[----:B------:R-:W-:Y:S01]  /*7f10*/  UMOV UR6, UR42 ;  /* 0x0000002a00067c82 */ /* 0x000fe20008000000 */
[----:B------:R-:W-:Y:S07]  /*7f20*/  UMOV UR7, UR36 ;  /* 0x0000002400077c82 */ /* 0x000fee0008000000 */
[----:B------:R2:W-:Y:S01]  /*7f30*/  UTMASTG.3D [UR4], [UR8] ;  /* 0x00000004080073b5 */ /* 0x0005e20008010000 */
[----:B------:R0:W-:Y:S01]  /*7f40*/  UTMACMDFLUSH ;  /* 0x00000000000079b7 */ /* 0x0001e20000000000 */
[----:B--2---:R-:W-:Y:S04]  /*7f50*/  DEPBAR.LE SB0, 0x1 ;  /* 0x000080400000791a */ /* 0x004fe80000000000 */
.L_x_103:
[----:B------:R-:W-:Y:S05]  /*7f60*/  BSYNC.RECONVERGENT B0 ;  /* 0x0000000000007941 */ /* 0x000fea0003800200 */
.L_x_102:
[----:B------:R-:W-:Y:S01]  /*7f70*/  BAR.SYNC.DEFER_BLOCKING 0x1, 0x80 ;  /* 0x0042000000007b1d */ /* 0x000fe20000010000 */
[----:B------:R-:W-:Y:S01]  /*7f80*/  ISETP.NE.AND P2, PT, R194, RZ, PT ;  /* 0x000000ffc200720c */ /* 0x000fe20003f45270 */
[----:B------:R-:W-:Y:S01]  /*7f90*/  IMAD.IADD R20, R75, 0x1, R147 ;  /* 0x000000014b147824 */ /* 0x000fe200078e0293 */
[----:B------:R-:W-:Y:S01]  /*7fa0*/  ISETP.NE.AND P0, PT, R195, 0x2, PT ;  /* 0x00000002c300780c */ /* 0x000fe20003f05270 */
[----:B------:R-:W-:Y:S01]  /*7fb0*/  IMAD.IADD R21, R77, 0x1, R170 ;  /* 0x000000014d157824 */ /* 0x000fe200078e02aa */
[----:B------:R-:W-:Y:S02]  /*7fc0*/  ISETP.NE.AND P1, PT, R76, 0x4, PT ;  /* 0x000000044c00780c */ /* 0x000fe40003f25270 */
[----:B------:R-:W-:Y:S02]  /*7fd0*/  SEL R3, RZ, 0x1, P0 ;  /* 0x00000001ff037807 */ /* 0x000fe40000000000 */
[----:B------:R-:W-:Y:S02]  /*7fe0*/  SEL R0, RZ, 0x1, P1 ;  /* 0x00000001ff007807 */ /* 0x000fe40000800000 */
[----:B------:R-:W-:Y:S02]  /*7ff0*/  LOP3.LUT R182, R182, R3, RZ, 0x3c, !PT ;  /* 0x00000003b6b67212 */ /* 0x000fe400078e3cff */
[----:B------:R-:W-:Y:S02]  /*8000*/  LOP3.LUT R183, R183, R0, RZ, 0x3c, !PT ;  /* 0x00000000b7b77212 */ /* 0x000fe400078e3cff */
[----:B------:R-:W-:Y:S02]  /*8010*/  @P2 R2UR UR36, R179 ;  /* 0x00000000b32422ca */ /* 0x000fe400000e0000 */
[----:B------:R-:W-:Y:S02]  /*8020*/  SEL R195, R195, RZ, P0 ;  /* 0x000000ffc3c37207 */ /* 0x000fe40000000000 */
[----:B------:R-:W-:Y:S01]  /*8030*/  SEL R76, R76, RZ, P1 ;  /* 0x000000ff4c4c7207 */ /* 0x000fe20000800000 */
[----:B------:R-:W-:Y:S10]  /*8040*/  @P2 BRA `(.L_x_104) ;  /* 0xffffffc400bc2947 */ /* 0x000ff4000383ffff */
[----:B------:R-:W-:Y:S05]  /*8050*/  EXIT ;  /* 0x000000000000794d */ /* 0x000fea0003800000 */
.L_x_19:
[----:B--2---:R2:W1:Y:S02]  /*8060*/  SYNCS.PHASECHK.TRANS64.TRYWAIT P0, [R3+URZ+0xd0], R2 ;  /* 0x0000d002030075a7 */ /* 0x00446400080011ff */
[----:B-1----:R-:W-:Y:S05]  /*8070*/  @!P0 NANOSLEEP.SYNCS 0x989680 ;  /* 0x009896800000895d */ /* 0x002fea0003900000 */
[----:B------:R-:W1:Y:S02]  /*8080*/  @!P0 SYNCS.PHASECHK.TRANS64 P0, [R3+URZ+0xd0], R2 ;  /* 0x0000d002030085a7 */ /* 0x000e6400080010ff */
[----:B-1----:R-:W-:Y:S05]  /*8090*/  @!P0 BRA `(.L_x_19) ;  /* 0xfffffffc00f08947 */ /* 0x002fea000383ffff */
[----:B------:R-:W-:Y:S05]  /*80a0*/  BRA `(.L_x_105) ;  /* 0xffffff9400347947 */ /* 0x000fea000383ffff */
.L_x_22:
[----:B-1----:R-:W-:-:S07]  /*80b0*/  MOV R2, UR33 ;  /* 0x0000002100027c02 */ /* 0x002fce0008000f00 */
.L_x_106:
[----:B-1----:R1:W2:Y:S02]  /*80c0*/  SYNCS.PHASECHK.TRANS64.TRYWAIT P0, [R2+URZ+0x18], R5 ;  /* 0x00001805020075a7 */ /* 0x0022a400080011ff */
[----:B--2---:R-:W-:Y:S05]  /*80d0*/  @!P0 NANOSLEEP.SYNCS 0x989680 ;  /* 0x009896800000895d */ /* 0x004fea0003900000 */
[----:B------:R-:W2:Y:S02]  /*80e0*/  @!P0 SYNCS.PHASECHK.TRANS64 P0, [R2+URZ+0x18], R5 ;  /* 0x00001805020085a7 */ /* 0x000ea400080010ff */
[----:B--2---:R-:W-:Y:S05]  /*80f0*/  @!P0 BRA `(.L_x_106) ;  /* 0xfffffffc00f08947 */ /* 0x004fea000383ffff */
[----:B------:R-:W-:Y:S05]  /*8100*/  BRA `(.L_x_21) ;  /* 0xffffff9400847947 */ /* 0x000fea000383ffff */
.L_x_28:
[----:B-1----:R-:W-:-:S07]  /*8110*/  MOV R2, UR17 ;  /* 0x0000001100027c02 */ /* 0x002fce0008000f00 */
.L_x_107:
[----:B-1----:R1:W2:Y:S02]  /*8120*/  SYNCS.PHASECHK.TRANS64.TRYWAIT P0, [R2+URZ+0x18], R5 ;  /* 0x00001805020075a7 */ /* 0x0022a400080011ff */
[----:B--2---:R-:W-:Y:S05]  /*8130*/  @!P0 NANOSLEEP.SYNCS 0x989680 ;  /* 0x009896800000895d */ /* 0x004fea0003900000 */
[----:B------:R-:W2:Y:S02]  /*8140*/  @!P0 SYNCS.PHASECHK.TRANS64 P0, [R2+URZ+0x18], R5 ;  /* 0x00001805020085a7 */ /* 0x000ea400080010ff */
[----:B--2---:R-:W-:Y:S05]  /*8150*/  @!P0 BRA `(.L_x_107) ;  /* 0xfffffffc00f08947 */ /* 0x004fea000383ffff */
[----:B------:R-:W-:Y:S05]  /*8160*/  BRA `(.L_x_27) ;  /* 0xffffff9800287947 */ /* 0x000fea000383ffff */
.L_x_32:
[----:B-1----:R1:W2:Y:S02]  /*8170*/  SYNCS.PHASECHK.TRANS64.TRYWAIT P0, [R2+URZ+0x60], R3 ;  /* 0x00006003020075a7 */ /* 0x0022a400080011ff */
[----:B--2---:R-:W-:Y:S05]  /*8180*/  @!P0 NANOSLEEP.SYNCS 0x989680 ;  /* 0x009896800000895d */ /* 0x004fea0003900000 */
[----:B------:R-:W2:Y:S02]  /*8190*/  @!P0 SYNCS.PHASECHK.TRANS64 P0, [R2+URZ+0x60], R3 ;  /* 0x00006003020085a7 */ /* 0x000ea400080010ff */
[----:B--2---:R-:W-:Y:S05]  /*81a0*/  @!P0 BRA `(.L_x_32) ;  /* 0xfffffffc00f08947 */ /* 0x004fea000383ffff */
[----:B------:R-:W-:Y:S05]  /*81b0*/  BRA `(.L_x_108) ;  /* 0xffffff9800b47947 */ /* 0x000fea000383ffff */
.L_x_36:
[----:B----4-:R-:W-:-:S07]  /*81c0*/  MOV R0, UR5 ;  /* 0x0000000500007c02 */ /* 0x010fce0008000f00 */
.L_x_109:
[----:B-1----:R1:W2:Y:S02]  /*81d0*/  SYNCS.PHASECHK.TRANS64.TRYWAIT P0, [R0+URZ], R3 ;  /* 0x00000003000075a7 */ /* 0x0022a400080011ff */
[----:B--2---:R-:W-:Y:S05]  /*81e0*/  @!P0 NANOSLEEP.SYNCS 0x989680 ;  /* 0x009896800000895d */ /* 0x004fea0003900000 */
[----:B------:R-:W2:Y:S02]  /*81f0*/  @!P0 SYNCS.PHASECHK.TRANS64 P0, [R0+URZ], R3 ;  /* 0x00000003000085a7 */ /* 0x000ea400080010ff */
[----:B--2---:R-:W-:Y:S05]  /*8200*/  @!P0 BRA `(.L_x_109) ;  /* 0xfffffffc00f08947 */ /* 0x004fea000383ffff */
[----:B------:R-:W-:Y:S05]  /*8210*/  BRA `(.L_x_110) ;  /* 0xffffffa000247947 */ /* 0x000fea000383ffff */
.L_x_37:
[----:B----4-:R-:W-:-:S07]  /*8220*/  MOV R0, UR5 ;  /* 0x0000000500007c02 */ /* 0x010fce0008000f00 */
.L_x_111:
[----:B-1----:R1:W2:Y:S02]  /*8230*/  SYNCS.PHASECHK.TRANS64.TRYWAIT P0, [R0+URZ], R3 ;  /* 0x00000003000075a7 */ /* 0x0022a400080011ff */
[----:B--2---:R-:W-:Y:S05]  /*8240*/  @!P0 NANOSLEEP.SYNCS 0x989680 ;  /* 0x009896800000895d */ /* 0x004fea0003900000 */
[----:B------:R-:W2:Y:S02]  /*8250*/  @!P0 SYNCS.PHASECHK.TRANS64 P0, [R0+URZ], R3 ;  /* 0x00000003000085a7 */ /* 0x000ea400080010ff */
[----:B--2---:R-:W-:Y:S05]  /*8260*/  @!P0 BRA `(.L_x_111) ;  /* 0xfffffffc00f08947 */ /* 0x004fea000383ffff */
[----:B------:R-:W-:Y:S05]  /*8270*/  BRA `(.L_x_112) ;  /* 0xffffffa000307947 */ /* 0x000fea000383ffff */
.L_x_40:
[----:B-1----:R1:W2:Y:S02]  /*8280*/  SYNCS.PHASECHK.TRANS64.TRYWAIT P0, [R0+URZ+0xc0], R5 ;  /* 0x0000c005000075a7 */ /* 0x0022a400080011ff */
[----:B--2---:R-:W-:Y:S05]  /*8290*/  @!P0 NANOSLEEP.SYNCS 0x989680 ;  /* 0x009896800000895d */ /* 0x004fea0003900000 */
[----:B------:R-:W2:Y:S02]  /*82a0*/  @!P0 SYNCS.PHASECHK.TRANS64 P0, [R0+URZ+0xc0], R5 ;  /* 0x0000c005000085a7 */ /* 0x000ea400080010ff */
[----:B--2---:R-:W-:Y:S05]  /*82b0*/  @!P0 BRA `(.L_x_40) ;  /* 0xfffffffc00f08947 */ /* 0x004fea000383ffff */
[----:B------:R-:W-:Y:S05]  /*82c0*/  BRA `(.L_x_113) ;  /* 0xffffffa0008c7947 */ /* 0x000fea000383ffff */
.L_x_41:
[----:B------:R-:W-:-:S07]  /*82d0*/  MOV R0, UR5 ;  /* 0x0000000500007c02 */ /* 0x000fce0008000f00 */
.L_x_114:
[----:B-1----:R1:W2:Y:S02]  /*82e0*/  SYNCS.PHASECHK.TRANS64.TRYWAIT P0, [R0+URZ+0x70], R5 ;  /* 0x00007005000075a7 */ /* 0x0022a400080011ff */
[----:B--2---:R-:W-:Y:S05]  /*82f0*/  @!P0 NANOSLEEP.SYNCS 0x989680 ;  /* 0x009896800000895d */ /* 0x004fea0003900000 */
[----:B------:R-:W2:Y:S02]  /*8300*/  @!P0 SYNCS.PHASECHK.TRANS64 P0, [R0+URZ+0x70], R5 ;  /* 0x00007005000085a7 */ /* 0x000ea400080010ff */
[----:B--2---:R-:W-:Y:S05]  /*8310*/  @!P0 BRA `(.L_x_114) ;  /* 0xfffffffc00f08947 */ /* 0x004fea000383ffff */
[----:B------:R-:W-:Y:S05]  /*8320*/  BRA `(.L_x_115) ;  /* 0xffffffa0009c7947 */ /* 0x000fea000383ffff */
.L_x_42:
[----:B-1----:R1:W2:Y:S02]  /*8330*/  SYNCS.PHASECHK.TRANS64.TRYWAIT P1, [R0+URZ+0x60], R5 ;  /* 0x00006005000075a7 */ /* 0x0022a400080211ff */
[----:B--2---:R-:W-:Y:S05]  /*8340*/  @!P1 NANOSLEEP.SYNCS 0x989680 ;  /* 0x009896800000995d */ /* 0x004fea0003900000 */
[----:B------:R-:W2:Y:S02]  /*8350*/  @!P1 SYNCS.PHASECHK.TRANS64 P1, [R0+URZ+0x60], R5 ;  /* 0x00006005000095a7 */ /* 0x000ea400080210ff */
[----:B--2---:R-:W-:Y:S05]  /*8360*/  @!P1 BRA `(.L_x_42) ;  /* 0xfffffffc00f09947 */ /* 0x004fea000383ffff */
[----:B------:R-:W-:Y:S05]  /*8370*/  BRA `(.L_x_116) ;  /* 0xffffffa000cc7947 */ /* 0x000fea000383ffff */
.L_x_45:
[----:B------:R-:W-:-:S07]  /*8380*/  MOV R0, UR5 ;  /* 0x0000000500007c02 */ /* 0x000fce0008000f00 */
.L_x_117:
[----:B-1----:R1:W2:Y:S02]  /*8390*/  SYNCS.PHASECHK.TRANS64.TRYWAIT P0, [R0+URZ+0x70], R3 ;  /* 0x00007003000075a7 */ /* 0x0022a400080011ff */
[----:B--2---:R-:W-:Y:S05]  /*83a0*/  @!P0 NANOSLEEP.SYNCS 0x989680 ;  /* 0x009896800000895d */ /* 0x004fea0003900000 */
[----:B------:R-:W2:Y:S02]  /*83b0*/  @!P0 SYNCS.PHASECHK.TRANS64 P0, [R0+URZ+0x70], R3 ;  /* 0x00007003000085a7 */ /* 0x000ea400080010ff */
[----:B--2---:R-:W-:Y:S05]  /*83c0*/  @!P0 BRA `(.L_x_117) ;  /* 0xfffffffc00f08947 */ /* 0x004fea000383ffff */
[----:B------:R-:W-:Y:S05]  /*83d0*/  BRA `(.L_x_44) ;  /* 0xffffffa400207947 */ /* 0x000fea000383ffff */
.L_x_52:
[----:B-1----:R1:W2:Y:S02]  /*83e0*/  SYNCS.PHASECHK.TRANS64.TRYWAIT P1, [R0+URZ+0x60], R5 ;  /* 0x00006005000075a7 */ /* 0x0022a400080211ff */
[----:B--2---:R-:W-:Y:S05]  /*83f0*/  @!P1 NANOSLEEP.SYNCS 0x989680 ;  /* 0x009896800000995d */ /* 0x004fea0003900000 */
[----:B------:R-:W2:Y:S02]  /*8400*/  @!P1 SYNCS.PHASECHK.TRANS64 P1, [R0+URZ+0x60], R5 ;  /* 0x00006005000095a7 */ /* 0x000ea400080210ff */
[----:B--2---:R-:W-:Y:S05]  /*8410*/  @!P1 BRA `(.L_x_52) ;  /* 0xfffffffc00f09947 */ /* 0x004fea000383ffff */
[----:B------:R-:W-:Y:S05]  /*8420*/  BRA `(.L_x_118) ;  /* 0xffffffa800807947 */ /* 0x000fea000383ffff */
.L_x_53:
[----:B------:R-:W-:-:S07]  /*8430*/  MOV R3, UR8 ;  /* 0x0000000800037c02 */ /* 0x000fce0008000f00 */
.L_x_119:
[----:B-1----:R1:W2:Y:S02]  /*8440*/  SYNCS.PHASECHK.TRANS64.TRYWAIT P0, [R3+URZ+0xa0], R0 ;  /* 0x0000a000030075a7 */ /* 0x0022a400080011ff */
[----:B--2---:R-:W-:Y:S05]  /*8450*/  @!P0 NANOSLEEP.SYNCS 0x989680 ;  /* 0x009896800000895d */ /* 0x004fea0003900000 */
[----:B------:R-:W2:Y:S02]  /*8460*/  @!P0 SYNCS.PHASECHK.TRANS64 P0, [R3+URZ+0xa0], R0 ;  /* 0x0000a000030085a7 */ /* 0x000ea400080010ff */
[----:B--2---:R-:W-:Y:S05]  /*8470*/  @!P0 BRA `(.L_x_119) ;  /* 0xfffffffc00f08947 */ /* 0x004fea000383ffff */
[----:B------:R-:W-:Y:S05]  /*8480*/  BRA `(.L_x_120) ;  /* 0xffffffa800b87947 */ /* 0x000fea000383ffff */
.L_x_56:
[----:B------:R-:W-:Y:S07]  /*8490*/  MOV R0, UR7 ;  /* 0x0000000700007c02 */ /* 0x000fee0008000f00 */
.L_x_121:
[----:B-1----:R1:W2:Y:S02]  /*84a0*/  SYNCS.PHASECHK.TRANS64.TRYWAIT P0, [R0+URZ], R3 ;  /* 0x00000003000075a7 */ /* 0x0022a400080011ff */
[----:B--2---:R-:W-:Y:S05]  /*84b0*/  @!P0 NANOSLEEP.SYNCS 0x989680 ;  /* 0x009896800000895d */ /* 0x004fea0003900000 */
[----:B------:R-:W2:Y:S02]  /*84c0*/  @!P0 SYNCS.PHASECHK.TRANS64 P0, [R0+URZ], R3 ;  /* 0x00000003000085a7 */ /* 0x000ea400080010ff */
[----:B--2---:R-:W-:Y:S05]  /*84d0*/  @!P0 BRA `(.L_x_121) ;  /* 0xfffffffc00f08947 */ /* 0x004fea000383ffff */
[----:B------:R-:W-:Y:S05]  /*84e0*/  BRA `(.L_x_55) ;  /* 0xffffffa800d47947 */ /* 0x000fea000383ffff */
.L_x_59:
[----:B------:R-:W-:-:S07]  /*84f0*/  MOV R0, UR5 ;  /* 0x0000000500007c02 */ /* 0x000fce0008000f00 */
.L_x_122:
[----:B--2---:R2:W3:Y:S02]  /*8500*/  SYNCS.PHASECHK.TRANS64.TRYWAIT P0, [R0+URZ], R3 ;  /* 0x00000003000075a7 */ /* 0x0044e400080011ff */
[----:B---3--:R-:W-:Y:S05]  /*8510*/  @!P0 NANOSLEEP.SYNCS 0x989680 ;  /* 0x009896800000895d */ /* 0x008fea0003900000 */
[----:B------:R-:W3:Y:S02]  /*8520*/  @!P0 SYNCS.PHASECHK.TRANS64 P0, [R0+URZ], R3 ;  /* 0x00000003000085a7 */ /* 0x000ee400080010ff */
[----:B---3--:R-:W-:Y:S05]  /*8530*/  @!P0 BRA `(.L_x_122) ;  /* 0xfffffffc00f08947 */ /* 0x008fea000383ffff */
[----:B------:R-:W-:Y:S05]  /*8540*/  BRA `(.L_x_123) ;  /* 0xffffffac00887947 */ /* 0x000fea000383ffff */
.L_x_60:
[----:B------:R-:W-:-:S07]  /*8550*/  MOV R0, UR5 ;  /* 0x0000000500007c02 */ /* 0x000fce0008000f00 */
.L_x_124:
[----:B-1----:R1:W2:Y:S02]  /*8560*/  SYNCS.PHASECHK.TRANS64.TRYWAIT P0, [R0+URZ], R3 ;  /* 0x00000003000075a7 */ /* 0x0022a400080011ff */
[----:B--2---:R-:W-:Y:S05]  /*8570*/  @!P0 NANOSLEEP.SYNCS 0x989680 ;  /* 0x009896800000895d */ /* 0x004fea0003900000 */
[----:B------:R-:W2:Y:S02]  /*8580*/  @!P0 SYNCS.PHASECHK.TRANS64 P0, [R0+URZ], R3 ;  /* 0x00000003000085a7 */ /* 0x000ea400080010ff */
[----:B--2---:R-:W-:Y:S05]  /*8590*/  @!P0 BRA `(.L_x_124) ;  /* 0xfffffffc00f08947 */ /* 0x004fea000383ffff */
[----:B------:R-:W-:Y:S05]  /*85a0*/  BRA `(.L_x_125) ;  /* 0xffffffac00947947 */ /* 0x000fea000383ffff */
.L_x_61:
[----:B------:R-:W-:-:S07]  /*85b0*/  MOV R0, UR5 ;  /* 0x0000000500007c02 */ /* 0x000fce0008000f00 */
.L_x_126:
[----:B-1----:R1:W2:Y:S02]  /*85c0*/  SYNCS.PHASECHK.TRANS64.TRYWAIT P0, [R0+URZ], R3 ;  /* 0x00000003000075a7 */ /* 0x0022a400080011ff */
[----:B--2---:R-:W-:Y:S05]  /*85d0*/  @!P0 NANOSLEEP.SYNCS 0x989680 ;  /* 0x009896800000895d */ /* 0x004fea0003900000 */
[----:B------:R-:W2:Y:S02]  /*85e0*/  @!P0 SYNCS.PHASECHK.TRANS64 P0, [R0+URZ], R3 ;  /* 0x00000003000085a7 */ /* 0x000ea400080010ff */
[----:B--2---:R-:W-:Y:S05]  /*85f0*/  @!P0 BRA `(.L_x_126) ;  /* 0xfffffffc00f08947 */ /* 0x004fea000383ffff */
[----:B------:R-:W-:Y:S05]  /*8600*/  BRA `(.L_x_127) ;  /* 0xffffffac00a07947 */ /* 0x000fea000383ffff */
.L_x_62:
[----:B------:R-:W-:-:S07]  /*8610*/  MOV R0, UR7 ;  /* 0x0000000700007c02 */ /* 0x000fce0008000f00 */
.L_x_128:
[----:B-1----:R1:W2:Y:S02]  /*8620*/  SYNCS.PHASECHK.TRANS64.TRYWAIT P0, [R0+URZ], R3 ;  /* 0x00000003000075a7 */ /* 0x0022a400080011ff */
[----:B--2---:R-:W-:Y:S05]  /*8630*/  @!P0 NANOSLEEP.SYNCS 0x989680 ;  /* 0x009896800000895d */ /* 0x004fea0003900000 */
[----:B------:R-:W2:Y:S02]  /*8640*/  @!P0 SYNCS.PHASECHK.TRANS64 P0, [R0+URZ], R3 ;  /* 0x00000003000085a7 */ /* 0x000ea400080010ff */
[----:B--2---:R-:W-:Y:S05]  /*8650*/  @!P0 BRA `(.L_x_128) ;  /* 0xfffffffc00f08947 */ /* 0x004fea000383ffff */
[----:B------:R-:W-:Y:S05]  /*8660*/  BRA `(.L_x_129) ;  /* 0xffffffac00ac7947 */ /* 0x000fea000383ffff */
.L_x_67:
[----:B--2---:R2:W3:Y:S02]  /*8670*/  SYNCS.PHASECHK.TRANS64.TRYWAIT P0, [R0+URZ+0x60], R3 ;  /* 0x00006003000075a7 */ /* 0x0044e400080011ff */
[----:B---3--:R-:W-:Y:S05]  /*8680*/  @!P0 NANOSLEEP.SYNCS 0x989680 ;  /* 0x009896800000895d */ /* 0x008fea0003900000 */
[----:B------:R-:W3:Y:S02]  /*8690*/  @!P0 SYNCS.PHASECHK.TRANS64 P0, [R0+URZ+0x60], R3 ;  /* 0x00006003000085a7 */ /* 0x000ee400080010ff */
[----:B---3--:R-:W-:Y:S05]  /*86a0*/  @!P0 BRA `(.L_x_67) ;  /* 0xfffffffc00f08947 */ /* 0x008fea000383ffff */
[----:B------:R-:W-:Y:S05]  /*86b0*/  BRA `(.L_x_130) ;  /* 0xffffffb000b07947 */ /* 0x000fea000383ffff */
.L_x_70:
[----:B------:R-:W-:Y:S07]  /*86c0*/  MOV R0, UR7 ;  /* 0x0000000700007c02 */ /* 0x000fee0008000f00 */
.L_x_131:
[----:B--2---:R2:W3:Y:S02]  /*86d0*/  SYNCS.PHASECHK.TRANS64.TRYWAIT P0, [R0+URZ+0x58], R3 ;  /* 0x00005803000075a7 */ /* 0x0044e400080011ff */
[----:B---3--:R-:W-:Y:S05]  /*86e0*/  @!P0 NANOSLEEP.SYNCS 0x989680 ;  /* 0x009896800000895d */ /* 0x008fea0003900000 */
[----:B------:R-:W3:Y:S02]  /*86f0*/  @!P0 SYNCS.PHASECHK.TRANS64 P0, [R0+URZ+0x58], R3 ;  /* 0x00005803000085a7 */ /* 0x000ee400080010ff */
[----:B---3--:R-:W-:Y:S05]  /*8700*/  @!P0 BRA `(.L_x_131) ;  /* 0xfffffffc00f08947 */ /* 0x008fea000383ffff */
[----:B------:R-:W-:Y:S05]  /*8710*/  BRA `(.L_x_69) ;  /* 0xffffffb400907947 */ /* 0x000fea000383ffff */
.L_x_73:
[----:B--2---:R-:W-:Y:S07]  /*8720*/  MOV R3, UR7 ;  /* 0x0000000700037c02 */ /* 0x004fee0008000f00 */
.L_x_132:
[----:B-1----:R1:W2:Y:S02]  /*8730*/  SYNCS.PHASECHK.TRANS64.TRYWAIT P0, [R3+URZ+0x40], R12 ;  /* 0x0000400c030075a7 */ /* 0x0022a400080011ff */
[----:B--2---:R-:W-:Y:S05]  /*8740*/  @!P0 NANOSLEEP.SYNCS 0x989680 ;  /* 0x009896800000895d */ /* 0x004fea0003900000 */
[----:B------:R-:W2:Y:S02]  /*8750*/  @!P0 SYNCS.PHASECHK.TRANS64 P0, [R3+URZ+0x40], R12 ;  /* 0x0000400c030085a7 */ /* 0x000ea400080010ff */
[----:B--2---:R-:W-:Y:S05]  /*8760*/  @!P0 BRA `(.L_x_132) ;  /* 0xfffffffc00f08947 */ /* 0x004fea000383ffff */
[----:B------:R-:W-:Y:S05]  /*8770*/  BRA `(.L_x_133) ;  /* 0xffffffb800087947 */ /* 0x000fea000383ffff */
.L_x_74:
[----:B------:R-:W-:Y:S07]  /*8780*/  MOV R3, UR7 ;  /* 0x0000000700037c02 */ /* 0x000fee0008000f00 */
.L_x_134:
[----:B-1----:R1:W2:Y:S02]  /*8790*/  SYNCS.PHASECHK.TRANS64.TRYWAIT P0, [R3+URZ+0x48], R12 ;  /* 0x0000480c030075a7 */ /* 0x0022a400080011ff */
[----:B--2---:R-:W-:Y:S05]  /*87a0*/  @!P0 NANOSLEEP.SYNCS 0x989680 ;  /* 0x009896800000895d */ /* 0x004fea0003900000 */
[----:B------:R-:W2:Y:S02]  /*87b0*/  @!P0 SYNCS.PHASECHK.TRANS64 P0, [R3+URZ+0x48], R12 ;  /* 0x0000480c030085a7 */ /* 0x000ea400080010ff */
[----:B--2---:R-:W-:Y:S05]  /*87c0*/  @!P0 BRA `(.L_x_134) ;  /* 0xfffffffc00f08947 */ /* 0x004fea000383ffff */
[----:B------:R-:W-:Y:S05]  /*87d0*/  BRA `(.L_x_135) ;  /* 0xffffffb800887947 */ /* 0x000fea000383ffff */
.L_x_76:
[----:B------:R-:W-:-:S07]  /*87e0*/  MOV R0, UR7 ;  /* 0x0000000700007c02 */ /* 0x000fce0008000f00 */
.L_x_136:
[----:B-1----:R1:W3:Y:S02]  /*87f0*/  SYNCS.PHASECHK.TRANS64.TRYWAIT P0, [R0+URZ+0x40], R3 ;  /* 0x00004003000075a7 */ /* 0x0022e400080011ff */
[----:B---3--:R-:W-:Y:S05]  /*8800*/  @!P0 NANOSLEEP.SYNCS 0x989680 ;  /* 0x009896800000895d */ /* 0x008fea0003900000 */
[----:B------:R-:W3:Y:S02]  /*8810*/  @!P0 SYNCS.PHASECHK.TRANS64 P0, [R0+URZ+0x40], R3 ;  /* 0x00004003000085a7 */ /* 0x000ee400080010ff */
[----:B---3--:R-:W-:Y:S05]  /*8820*/  @!P0 BRA `(.L_x_136) ;  /* 0xfffffffc00f08947 */ /* 0x008fea000383ffff */
[----:B------:R-:W-:Y:S05]  /*8830*/  BRA `(.L_x_137) ;  /* 0xffffffb800f87947 */ /* 0x000fea000383ffff */
.L_x_78:
[----:B--2---:R2:W4:Y:S02]  /*8840*/  SYNCS.PHASECHK.TRANS64.TRYWAIT P0, [R0+URZ+0x60], R3 ;  /* 0x00006003000075a7 */ /* 0x00452400080011ff */
[----:B----4-:R-:W-:Y:S05]  /*8850*/  @!P0 NANOSLEEP.SYNCS 0x989680 ;  /* 0x009896800000895d */ /* 0x010fea0003900000 */
[----:B------:R-:W4:Y:S02]  /*8860*/  @!P0 SYNCS.PHASECHK.TRANS64 P0, [R0+URZ+0x60], R3 ;  /* 0x00006003000085a7 */ /* 0x000f2400080010ff */
[----:B----4-:R-:W-:Y:S05]  /*8870*/  @!P0 BRA `(.L_x_78) ;  /* 0xfffffffc00f08947 */ /* 0x010fea000383ffff */
[----:B------:R-:W-:Y:S05]  /*8880*/  BRA `(.L_x_138) ;  /* 0xffffffbc00c07947 */ /* 0x000fea000383ffff */
.L_x_89:
[----:B-1----:R1:W3:Y:S02]  /*8890*/  SYNCS.PHASECHK.TRANS64.TRYWAIT P1, [R3+URZ+0x30], R0 ;  /* 0x00003000030075a7 */ /* 0x0022e400080211ff */
[----:B---3--:R-:W-:Y:S05]  /*88a0*/  @!P1 NANOSLEEP.SYNCS 0x989680 ;  /* 0x009896800000995d */ /* 0x008fea0003900000 */
[----:B------:R-:W3:Y:S02]  /*88b0*/  @!P1 SYNCS.PHASECHK.TRANS64 P1, [R3+URZ+0x30], R0 ;  /* 0x00003000030095a7 */ /* 0x000ee400080210ff */
[----:B---3--:R-:W-:Y:S05]  /*88c0*/  @!P1 BRA `(.L_x_89) ;  /* 0xfffffffc00f09947 */ /* 0x008fea000383ffff */
[----:B------:R-:W-:Y:S05]  /*88d0*/  BRA `(.L_x_88) ;  /* 0xffffffc800e47947 */ /* 0x000fea000383ffff */
.L_x_91:
[----:B-1----:R1:W4:Y:S02]  /*88e0*/  SYNCS.PHASECHK.TRANS64.TRYWAIT P0, [R207+URZ+0x80], R2 ;  /* 0x00008002cf0075a7 */ /* 0x00232400080011ff */
[----:B----4-:R-:W-:Y:S05]  /*88f0*/  @!P0 NANOSLEEP.SYNCS 0x989680 ;  /* 0x009896800000895d */ /* 0x010fea0003900000 */
[----:B------:R-:W4:Y:S02]  /*8900*/  @!P0 SYNCS.PHASECHK.TRANS64 P0, [R207+URZ+0x80], R2 ;  /* 0x00008002cf0085a7 */ /* 0x000f2400080010ff */
[----:B----4-:R-:W-:Y:S05]  /*8910*/  @!P0 BRA `(.L_x_91) ;  /* 0xfffffffc00f08947 */ /* 0x010fea000383ffff */
[----:B------:R-:W-:Y:S05]  /*8920*/  BRA `(.L_x_90) ;  /* 0xffffffcc00407947 */ /* 0x000fea000383ffff */
.L_x_100:
[----:B--2---:R2:W3:Y:S02]  /*8930*/  SYNCS.PHASECHK.TRANS64.TRYWAIT P0, [R210+URZ+0x30], R3 ;  /* 0x00003003d20075a7 */ /* 0x0044e400080011ff */
[----:B---3--:R-:W-:Y:S05]  /*8940*/  @!P0 NANOSLEEP.SYNCS 0x989680 ;  /* 0x009896800000895d */ /* 0x008fea0003900000 */
[----:B------:R-:W3:Y:S02]  /*8950*/  @!P0 SYNCS.PHASECHK.TRANS64 P0, [R210+URZ+0x30], R3 ;  /* 0x00003003d20085a7 */ /* 0x000ee400080010ff */
[----:B---3--:R-:W-:Y:S05]  /*8960*/  @!P0 BRA `(.L_x_100) ;  /* 0xfffffffc00f08947 */ /* 0x008fea000383ffff */
[----:B------:R-:W-:Y:S05]  /*8970*/  BRA `(.L_x_99) ;  /* 0xffffffe0004c7947 */ /* 0x000fea000383ffff */
        .weak           $__internal_0_$__cuda_sm10x_tcgen05_guardrail_trap_col_being_dealloced_not_returned_by_alloc
        .type           $__internal_0_$__cuda_sm10x_tcgen05_guardrail_trap_col_being_dealloced_not_returned_by_alloc,@function
        .size           $__internal_0_$__cuda_sm10x_tcgen05_guardrail_trap_col_being_dealloced_not_returned_by_alloc,($__internal_1_$__cuda_sm10x_tcgen05_guardrail_trap_phase_invalid_during_alloc - $__internal_0_$__cuda_sm10x_tcgen05_guardrail_trap_col_being_dealloced_not_returned_by_alloc)
$__internal_0_$__cuda_sm10x_tcgen05_guardrail_trap_col_being_dealloced_not_returned_by_alloc:
[----:B------:R-:W-:Y:S05]  /*8980*/  BPT.TRAP 0x1 ;  /* 0x000000040000795c */ /* 0x000fea0000300000 */
[----:B------:R-:W-:-:S04]  /*8990*/  HFMA2 R3, -RZ, RZ, 0, 0 ;  /* 0x00000000ff037431 */ /* 0x000fc800000001ff */
[----:B------:R-:W-:Y:S05]  /*89a0*/  RET.REL.NODEC R2 `(_ZN7cutlass13device_kernelINS_4gemm6kernel13GemmUniversalIN4cute5tupleIJiiiiEEENS1_10collective13CollectiveMmaINS1_35MainloopSm100TmaUmmaWarpSpecializedILi3ELi2ELi4ENS5_IJNS4_1CILi1EEESB_SB_EEEEENS5_IJNSA_ILi128EEESE_NSA_ILi64EEEEEENS_12float_e5m2_tENS5_IJlSB_lEEESH_SI_NS4_8TiledMMAINS4_8MMA_AtomIJNS4_10MMA_TraitsINS4_19SM100_MMA_F8F6F4_SSEJSH_SH_fSE_SE_NS4_17integral_constantINS4_4UMMA5MajorELSP_0EEESQ_NSN_INSO_7ScaleInELSR_0EEESS_EEEEEENS4_6LayoutISC_NS5_IJNSA_ILi0EEESW_SW_EEEEENS5_IJNS4_10UnderscoreESZ_SZ_EEEEENS4_13SM90_TMA_LOADENS4_14ComposedLayoutINS4_7SwizzleILi2ELi4ELi3EEENS4_18smem_ptr_flag_bitsILi8EEENSV_INS5_IJNSA_ILi8EEESF_EEENS5_IJSF_SB_EEEEEEEvNS4_8identityES12_S1C_vS1D_EENS_8epilogue10collective18CollectiveEpilogueINS1F_23Sm100TmaWarpSpecializedILi2ELi2ELi64ELb0ELb0EEEJSG_NS5_IJNSV_ISE_SB_EENSV_ISF_SB_EEEEESH_SI_SH_SI_NS1F_6fusion15FusionCallbacksIS1J_NS1N_17LinearCombinationISH_fSH_fLNS_15FloatRoundStyleE2EEESG_S1M_JEEENS4_5SM1004TMEM4LOAD26SM100_TMEM_LOAD_32dp32b64xES12_S1C_NS4_39AutoVectorizingCopyWithAssumedAlignmentILi128EEENS4_14SM90_TMA_STOREES1C_S1Y_S1Y_EEEvvEEEEvNT_6ParamsE) ;  /* 0xffffff7402947950 */ /* 0x000fea0003c3ffff */
        .weak           $__internal_1_$__cuda_sm10x_tcgen05_guardrail_trap_phase_invalid_during_alloc
        .type           $__internal_1_$__cuda_sm10x_tcgen05_guardrail_trap_phase_invalid_during_alloc,@function
        .size           $__internal_1_$__cuda_sm10x_tcgen05_guardrail_trap_phase_invalid_during_alloc,($__internal_2_$__cuda_sm10x_tcgen05_guardrail_trap_unallocated_columns_being_dealloced - $__internal_1_$__cuda_sm10x_tcgen05_guardrail_trap_phase_invalid_during_alloc)
$__internal_1_$__cuda_sm10x_tcgen05_guardrail_trap_phase_invalid_during_alloc:
[----:B------:R-:W-:Y:S05]  /*89b0*/  BPT.TRAP 0x1 ;  /* 0x000000040000795c */ /* 0x000fea0000300000 */
[----:B------:R-:W-:-:S04]  /*89c0*/  MOV R3, 0x0 ;  /* 0x0000000000037802 */ /* 0x000fc80000000f00 */
[----:B------:R-:W-:Y:S05]  /*89d0*/  RET.REL.NODEC R2 `(_ZN7cutlass13device_kernelINS_4gemm6kernel13GemmUniversalIN4cute5tupleIJiiiiEEENS1_10collective13CollectiveMmaINS1_35MainloopSm100TmaUmmaWarpSpecializedILi3ELi2ELi4ENS5_IJNS4_1CILi1EEESB_SB_EEEEENS5_IJNSA_ILi128EEESE_NSA_ILi64EEEEEENS_12float_e5m2_tENS5_IJlSB_lEEESH_SI_NS4_8TiledMMAINS4_8MMA_AtomIJNS4_10MMA_TraitsINS4_19SM100_MMA_F8F6F4_SSEJSH_SH_fSE_SE_NS4_17integral_constantINS4_4UMMA5MajorELSP_0EEESQ_NSN_INSO_7ScaleInELSR_0EEESS_EEEEEENS4_6LayoutISC_NS5_IJNSA_ILi0EEESW_SW_EEEEENS5_IJNS4_10UnderscoreESZ_SZ_EEEEENS4_13SM90_TMA_LOADENS4_14ComposedLayoutINS4_7SwizzleILi2ELi4ELi3EEENS4_18smem_ptr_flag_bitsILi8EEENSV_INS5_IJNSA_ILi8EEESF_EEENS5_IJSF_SB_EEEEEEEvNS4_8identityES12_S1C_vS1D_EENS_8epilogue10collective18CollectiveEpilogueINS1F_23Sm100TmaWarpSpecializedILi2ELi2ELi64ELb0ELb0EEEJSG_NS5_IJNSV_ISE_SB_EENSV_ISF_SB_EEEEESH_SI_SH_SI_NS1F_6fusion15FusionCallbacksIS1J_NS1N_17LinearCombinationISH_fSH_fLNS_15FloatRoundStyleE2EEESG_S1M_JEEENS4_5SM1004TMEM4LOAD26SM100_TMEM_LOAD_32dp32b64xES12_S1C_NS4_39AutoVectorizingCopyWithAssumedAlignmentILi128EEENS4_14SM90_TMA_STOREES1C_S1Y_S1Y_EEEvvEEEEvNT_6ParamsE) ;  /* 0xffffff7402887950 */ /* 0x000fea0003c3ffff */
        .weak           $__internal_2_$__cuda_sm10x_tcgen05_guardrail_trap_unallocated_columns_being_dealloced
        .type           $__internal_2_$__cuda_sm10x_tcgen05_guardrail_trap_unallocated_columns_being_dealloced,@function
        .size           $__internal_2_$__cuda_sm10x_tcgen05_guardrail_trap_unallocated_columns_being_dealloced,(.L_x_140 - $__internal_2_$__cuda_sm10x_tcgen05_guardrail_trap_unallocated_columns_being_dealloced)
$__internal_2_$__cuda_sm10x_tcgen05_guardrail_trap_unallocated_columns_being_dealloced:
[----:B------:R-:W-:Y:S05]  /*89e0*/  BPT.TRAP 0x1 ;  /* 0x000000040000795c */ /* 0x000fea0000300000 */
[----:B------:R-:W-:-:S04]  /*89f0*/  HFMA2 R3, -RZ, RZ, 0, 0 ;  /* 0x00000000ff037431 */ /* 0x000fc800000001ff */
[----:B------:R-:W-:Y:S05]  /*8a00*/  RET.REL.NODEC R2 `(_ZN7cutlass13device_kernelINS_4gemm6kernel13GemmUniversalIN4cute5tupleIJiiiiEEENS1_10collective13CollectiveMmaINS1_35MainloopSm100TmaUmmaWarpSpecializedILi3ELi2ELi4ENS5_IJNS4_1CILi1EEESB_SB_EEEEENS5_IJNSA_ILi128EEESE_NSA_ILi64EEEEEENS_12float_e5m2_tENS5_IJlSB_lEEESH_SI_NS4_8TiledMMAINS4_8MMA_AtomIJNS4_10MMA_TraitsINS4_19SM100_MMA_F8F6F4_SSEJSH_SH_fSE_SE_NS4_17integral_constantINS4_4UMMA5MajorELSP_0EEESQ_NSN_INSO_7ScaleInELSR_0EEESS_EEEEEENS4_6LayoutISC_NS5_IJNSA_ILi0EEESW_SW_EEEEENS5_IJNS4_10UnderscoreESZ_SZ_EEEEENS4_13SM90_TMA_LOADENS4_14ComposedLayoutINS4_7SwizzleILi2ELi4ELi3EEENS4_18smem_ptr_flag_bitsILi8EEENSV_INS5_IJNSA_ILi8EEESF_EEENS5_IJSF_SB_EEEEEEEvNS4_8identityES12_S1C_vS1D_EENS_8epilogue10collective18CollectiveEpilogueINS1F_23Sm100TmaWarpSpecializedILi2ELi2ELi64ELb0ELb0EEEJSG_NS5_IJNSV_ISE_SB_EENSV_ISF_SB_EEEEESH_SI_SH_SI_NS1F_6fusion15FusionCallbacksIS1J_NS1N_17LinearCombinationISH_fSH_fLNS_15FloatRoundStyleE2EEESG_S1M_JEEENS4_5SM1004TMEM4LOAD26SM100_TMEM_LOAD_32dp32b64xES12_S1C_NS4_39AutoVectorizingCopyWithAssumedAlignmentILi128EEENS4_14SM90_TMA_STOREES1C_S1Y_S1Y_EEEvvEEEEvNT_6ParamsE) ;  /* 0xffffff74027c7950 */ /* 0x000fea0003c3ffff */
.L_x_139:
[----:B------:R-:W-:-:S00]  /*8a10*/  BRA `(.L_x_139) ;  /* 0xfffffffc00fc7947 */ /* 0x000fc0000383ffff */
[----:B------:R-:W-:-:S00]  /*8a20*/  NOP ;  /* 0x0000000000007918 */ /* 0x000fc00000000000 */
        /* <DEDUP_REMOVED lines=13> */
.L_x_140:


//--------------------- .nv.global.init           --------------------------
	.section	.nv.global.init,"aw",@progbits
.nv.global.init:
	.type		$str$27,@object
	.size		$str$27,($str$28 - $str$27)
$str$27:
        /*0000*/ 	.byte	0x28, 0x61, 0x64, 0x64, 0x72, 0x65, 0x73, 0x73, 0x20, 0x26, 0x20, 0x6d, 0x61, 0x73, 0x6b, 0x29
        /*0010*/ 	.byte	0x20, 0x3d, 0x3d, 0x20, 0x30, 0x00
	.type		$str$28,@object
	.size		$str$28,($str$26 - $str$28)
$str$28:
        /*0016*/ 	.byte	0x2f, 0x74, 0x6d, 0x70, 0x2f, 0x63, 0x75, 0x74, 0x6c, 0x61, 0x73, 0x73, 0x5f, 0x73, 0x77, 0x65
        /*0026*/ 	.byte	0x65, 0x70, 0x5f, 0x73, 0x72, 0x63, 0x2f, 0x69, 0x6e, 0x63, 0x6c, 0x75, 0x64, 0x65, 0x2f, 0x63
        /*0036*/ 	.byte	0x75, 0x74, 0x65, 0x2f, 0x70, 0x6f, 0x69, 0x6e, 0x74, 0x65, 0x72, 0x5f, 0x66, 0x6c, 0x61, 0x67
        /*0046*/ 	.byte	0x67, 0x65, 0x64, 0x2e, 0x68, 0x70, 0x70, 0x00
	.type		$str$26,@object
	.size		$str$26,($str$25 - $str$26)
$str$26:
        /*004e*/ 	.byte	0x2f, 0x74, 0x6d, 0x70, 0x2f, 0x63, 0x75, 0x74, 0x6c, 0x61, 0x73, 0x73, 0x5f, 0x73, 0x77, 0x65
        /*005e*/ 	.byte	0x65, 0x70, 0x5f, 0x73, 0x72, 0x63, 0x2f, 0x69, 0x6e, 0x63, 0x6c, 0x75, 0x64, 0x65, 0x2f, 0x63
        /*006e*/ 	.byte	0x75, 0x74, 0x65, 0x2f, 0x61, 0x74, 0x6f, 0x6d, 0x2f, 0x63, 0x6f, 0x70, 0x79, 0x5f, 0x74, 0x72
        /*007e*/ 	.byte	0x61, 0x69, 0x74, 0x73, 0x5f, 0x73, 0x6d, 0x31, 0x30, 0x30, 0x2e, 0x68, 0x70, 0x70, 0x00
	.type		$str$25,@object
	.size		$str$25,(__unnamed_1 - $str$25)
$str$25:
        /*008d*/ 	.byte	0x28, 0x28, 0x75, 0x69, 0x6e, 0x74, 0x33, 0x32, 0x5f, 0x74, 0x28, 0x74, 0x68, 0x72, 0x65, 0x61
        /*009d*/ 	.byte	0x64, 0x49, 0x64, 0x78, 0x2e, 0x78, 0x29, 0x20, 0x2f, 0x20, 0x33, 0x32, 0x29, 0x20, 0x25, 0x20
        /*00ad*/ 	.byte	0x34, 0x29, 0x20, 0x3d, 0x3d, 0x20, 0x28, 0x28, 0x28, 0x74, 0x6d, 0x65, 0x6d, 0x5f, 0x61, 0x64
        /*00bd*/ 	.byte	0x64, 0x72, 0x20, 0x3e, 0x3e, 0x20, 0x31, 0x36, 0x29, 0x20, 0x2f, 0x20, 0x33, 0x32, 0x29, 0x20
        /*00cd*/ 	.byte	0x25, 0x20, 0x34, 0x29, 0x00
	.type		__unnamed_1,@object
	.size		__unnamed_1,(__unnamed_2 - __unnamed_1)
__unnamed_1:
        /*00d2*/ 	.byte	0x61, 0x75, 0x74, 0x6f, 0x20, 0x63, 0x75, 0x74, 0x65, 0x3a, 0x3a, 0x61, 0x73, 0x5f, 0x70, 0x6f
        /* <DEDUP_REMOVED lines=24> */
        /*0262*/ 	.byte	0x43, 0x3c, 0x38, 0x31, 0x39, 0x32, 0x3e, 0x3e, 0x3e, 0x3e, 0x5d, 0x00
	.type		__unnamed_2,@object
	.size		__unnamed_2,(.L_2 - __unnamed_2)
__unnamed_2:
        /* <DEDUP_REMOVED lines=42> */
        /*050e*/ 	.byte	0x3e, 0x3e, 0x3e, 0x3e, 0x5d, 0x00
.L_2:


//--------------------- .nv.shared._ZN7cutlass13device_kernelINS_4gemm6kernel13GemmUniversalIN4cute5tupleIJiiiiEEENS1_10collective13CollectiveMmaINS1_35MainloopSm100TmaUmmaWarpSpecializedILi3ELi2ELi4ENS5_IJNS4_1CILi1EEESB_SB_EEEEENS5_IJNSA_ILi128EEESE_NSA_ILi64EEEEEENS_12float_e5m2_tENS5_IJlSB_lEEESH_SI_NS4_8TiledMMAINS4_8MMA_AtomIJNS4_10MMA_TraitsINS4_19SM100_MMA_F8F6F4_SSEJSH_SH_fSE_SE_NS4_17integral_constantINS4_4UMMA5MajorELSP_0EEESQ_NSN_INSO_7ScaleInELSR_0EEESS_EEEEEENS4_6LayoutISC_NS5_IJNSA_ILi0EEESW_SW_EEEEENS5_IJNS4_10UnderscoreESZ_SZ_EEEEENS4_13SM90_TMA_LOADENS4_14ComposedLayoutINS4_7SwizzleILi2ELi4ELi3EEENS4_18smem_ptr_flag_bitsILi8EEENSV_INS5_IJNSA_ILi8EEESF_EEENS5_IJSF_SB_EEEEEEEvNS4_8identityES12_S1C_vS1D_EENS_8epilogue10collective18CollectiveEpilogueINS1F_23Sm100TmaWarpSpecializedILi2ELi2ELi64ELb0ELb0EEEJSG_NS5_IJNSV_ISE_SB_EENSV_ISF_SB_EEEEESH_SI_SH_SI_NS1F_6fusion15FusionCallbacksIS1J_NS1N_17LinearCombinationISH_fSH_fLNS_15FloatRoundStyleE2EEESG_S1M_JEEENS4_5SM1004TMEM4LOAD26SM100_TMEM_LOAD_32dp32b64xES12_S1C_NS4_39AutoVectorizingCopyWithAssumedAlignmentILi128EEENS4_14SM90_TMA_STOREES1C_S1Y_S1Y_EEEvvEEEEvNT_6ParamsE --------------------------
	.section	.nv.shared._ZN7cutlass13device_kernelINS_4gemm6kernel13GemmUniversalIN4cute5tupleIJiiiiEEENS1_10collective13CollectiveMmaINS1_35MainloopSm100TmaUmmaWarpSpecializedILi3ELi2ELi4ENS5_IJNS4_1CILi1EEESB_SB_EEEEENS5_IJNSA_ILi128EEESE_NSA_ILi64EEEEEENS_12float_e5m2_tENS5_IJlSB_lEEESH_SI_NS4_8TiledMMAINS4_8MMA_AtomIJNS4_10MMA_TraitsINS4_19SM100_MMA_F8F6F4_SSEJSH_SH_fSE_SE_NS4_17integral_constantINS4_4UMMA5MajorELSP_0EEESQ_NSN_INSO_7ScaleInELSR_0EEESS_EEEEEENS4_6LayoutISC_NS5_IJNSA_ILi0EEESW_SW_EEEEENS5_IJNS4_10UnderscoreESZ_SZ_EEEEENS4_13SM90_TMA_LOADENS4_14ComposedLayoutINS4_7SwizzleILi2ELi4ELi3EEENS4_18smem_ptr_flag_bitsILi8EEENSV_INS5_IJNSA_ILi8EEESF_EEENS5_IJSF_SB_EEEEEEEvNS4_8identityES12_S1C_vS1D_EENS_8epilogue10collective18CollectiveEpilogueINS1F_23Sm100TmaWarpSpecializedILi2ELi2ELi64ELb0ELb0EEEJSG_NS5_IJNSV_ISE_SB_EENSV_ISF_SB_EEEEESH_SI_SH_SI_NS1F_6fusion15FusionCallbacksIS1J_NS1N_17LinearCombinationISH_fSH_fLNS_15FloatRoundStyleE2EEESG_S1M_JEEENS4_5SM1004TMEM4LOAD26SM100_TMEM_LOAD_32dp32b64xES12_S1C_NS4_39AutoVectorizingCopyWithAssumedAlignmentILi128EEENS4_14SM90_TMA_STOREES1C_S1Y_S1Y_EEEvvEEEEvNT_6ParamsE,"aw",@nobits
	.sectionflags	@""
	.align	16
	.zero		1024


//--------------------- .nv.shared.reserved.0     --------------------------
	.section	.nv.shared.reserved.0,"aw",@nobits
	.weak		__nv_reservedSMEM_offset_0_alias
	.size		__nv_reservedSMEM_offset_0_alias, 0, 64
	.other		__nv_reservedSMEM_offset_0_alias,@"STO_CUDA_RESERVED_SHARED STV_DEFAULT"
__nv_reservedSMEM_offset_0_alias:
	.zero		0
.nv.shared.reserved.0:
	.zero		64
	.weak		__nv_reservedSMEM_tcgen05_partition
	.type		__nv_reservedSMEM_tcgen05_partition,@object
	.size		__nv_reservedSMEM_tcgen05_partition,(.L_0 - __nv_reservedSMEM_tcgen05_partition)
__nv_reservedSMEM_tcgen05_partition:
	.zero		32
.L_0:


//--------------------- .nv.global                --------------------------
	.section	.nv.global,"aw",@nobits
.nv.global:
	.type		_ZN40_INTERNAL_157a89f6_4_k_cu_d059a311_146204cute1_E,@object
	.size		_ZN40_INTERNAL_157a89f6_4_k_cu_d059a311_146204cute1_E,(_ZN40_INTERNAL_157a89f6_4_k_cu_d059a311_146204cuda3std3__45__cpo6cbeginE - _ZN40_INTERNAL_157a89f6_4_k_cu_d059a311_146204cute1_E)
_ZN40_INTERNAL_157a89f6_4_k_cu_d059a311_146204cute1_E:
	.zero		1
	.type		_ZN40_INTERNAL_157a89f6_4_k_cu_d059a311_146204cuda3std3__45__cpo6cbeginE,@object
	.size		_ZN40_INTERNAL_157a89f6_4_k_cu_d059a311_146204cuda3std3__45__cpo6cbeginE,(_ZN40_INTERNAL_157a89f6_4_k_cu_d059a311_146204cuda3std3__48in_placeE - _ZN40_INTERNAL_157a89f6_4_k_cu_d059a311_146204cuda3std3__45__cpo6cbeginE)
_ZN40_INTERNAL_157a89f6_4_k_cu_d059a311_146204cuda3std3__45__cpo6cbeginE:
	.zero		1
	.type		_ZN40_INTERNAL_157a89f6_4_k_cu_d059a311_146204cuda3std3__48in_placeE,@object
	.size		_ZN40_INTERNAL_157a89f6_4_k_cu_d059a311_146204cuda3std3__48in_placeE,(_ZN40_INTERNAL_157a89f6_4_k_cu_d059a311_146204cuda3std6ranges3__45__cpo9iter_moveE - _ZN40_INTERNAL_157a89f6_4_k_cu_d059a311_146204cuda3std3__48in_placeE)
_ZN40_INTERNAL_157a89f6_4_k_cu_d059a311_146204cuda3std3__48in_placeE:
	.zero		1
	.type		_ZN40_INTERNAL_157a89f6_4_k_cu_d059a311_146204cuda3std6ranges3__45__cpo9iter_moveE,@object
	.size		_ZN40_INTERNAL_157a89f6_4_k_cu_d059a311_146204cuda3std6ranges3__45__cpo9iter_moveE,(_ZN40_INTERNAL_157a89f6_4_k_cu_d059a311_146204cuda3std3__45__cpo5beginE - _ZN40_INTERNAL_157a89f6_4_k_cu_d059a311_146204cuda3std6ranges3__45__cpo9iter_moveE)
_ZN40_INTERNAL_157a89f6_4_k_cu_d059a311_146204cuda3std6ranges3__45__cpo9iter_moveE:
	.zero		1
	.type		_ZN40_INTERNAL_157a89f6_4_k_cu_d059a311_146204cuda3std3__45__cpo5beginE,@object
	.size		_ZN40_INTERNAL_157a89f6_4_k_cu_d059a311_146204cuda3std3__45__cpo5beginE,(_ZN40_INTERNAL_157a89f6_4_k_cu_d059a311_146204cuda3std3__442_GLOBAL__N__157a89f6_4_k_cu_d059a311_146206ignoreE - _ZN40_INTERNAL_157a89f6_4_k_cu_d059a311_146204cuda3std3__45__cpo5beginE)
_ZN40_INTERNAL_157a89f6_4_k_cu_d059a311_146204cuda3std3__45__cpo5beginE:
	.zero		1
	.type		_ZN40_INTERNAL_157a89f6_4_k_cu_d059a311_146204cuda3std3__442_GLOBAL__N__157a89f6_4_k_cu_d059a311_146206ignoreE,@object
	.size		_ZN40_INTERNAL_157a89f6_4_k_cu_d059a311_146204cuda3std3__442_GLOBAL__N__157a89f6_4_k_cu_d059a311_146206ignoreE,(_ZN40_INTERNAL_157a89f6_4_k_cu_d059a311_146204cute7productE - _ZN40_INTERNAL_157a89f6_4_k_cu_d059a311_146204cuda3std3__442_GLOBAL__N__157a89f6_4_k_cu_d059a311_146206ignoreE)
_ZN40_INTERNAL_157a89f6_4_k_cu_d059a311_146204cuda3std3__442_GLOBAL__N__157a89f6_4_k_cu_d059a311_146206ignoreE:
	.zero		1
	.type		_ZN40_INTERNAL_157a89f6_4_k_cu_d059a311_146204cute7productE,@object
	.size		_ZN40_INTERNAL_157a89f6_4_k_cu_d059a311_146204cute7productE,(_ZN40_INTERNAL_157a89f6_4_k_cu_d059a311_146204cuda3std3__45__cpo3endE - _ZN40_INTERNAL_157a89f6_4_k_cu_d059a311_146204cute7productE)
_ZN40_INTERNAL_157a89f6_4_k_cu_d059a311_146204cute7productE:
	.zero		1
	.type		_ZN40_INTERNAL_157a89f6_4_k_cu_d059a311_146204cuda3std3__45__cpo3endE,@object
	.size		_ZN40_INTERNAL_157a89f6_4_k_cu_d059a311_146204cuda3std3__45__cpo3endE,(_ZN40_INTERNAL_157a89f6_4_k_cu_d059a311_146204cuda3std3__419piecewise_constructE - _ZN40_INTERNAL_157a89f6_4_k_cu_d059a311_146204cuda3std3__45__cpo3endE)
_ZN40_INTERNAL_157a89f6_4_k_cu_d059a311_146204cuda3std3__45__cpo3endE:
	.zero		1
	.type		_ZN40_INTERNAL_157a89f6_4_k_cu_d059a311_146204cuda3std3__419piecewise_constructE,@object
	.size		_ZN40_INTERNAL_157a89f6_4_k_cu_d059a311_146204cuda3std3__419piecewise_constructE,(_ZN40_INTERNAL_157a89f6_4_k_cu_d059a311_146204cuda3std3__45__cpo4cendE - _ZN40_INTERNAL_157a89f6_4_k_cu_d059a311_146204cuda3std3__419piecewise_constructE)
_ZN40_INTERNAL_157a89f6_4_k_cu_d059a311_146204cuda3std3__419piecewise_constructE:
	.zero		1
	.type		_ZN40_INTERNAL_157a89f6_4_k_cu_d059a311_146204cuda3std3__45__cpo4cendE,@object
	.size		_ZN40_INTERNAL_157a89f6_4_k_cu_d059a311_146204cuda3std3__45__cpo4cendE,(_ZN40_INTERNAL_157a89f6_4_k_cu_d059a311_146204cuda3std6ranges3__45__cpo4swapE - _ZN40_INTERNAL_157a89f6_4_k_cu_d059a311_146204cuda3std3__45__cpo4cendE)
_ZN40_INTERNAL_157a89f6_4_k_cu_d059a311_146204cuda3std3__45__cpo4cendE:
	.zero		1
	.type		_ZN40_INTERNAL_157a89f6_4_k_cu_d059a311_146204cuda3std6ranges3__45__cpo4swapE,@object
	.size		_ZN40_INTERNAL_157a89f6_4_k_cu_d059a311_146204cuda3std6ranges3__45__cpo4swapE,(.L_10 - _ZN40_INTERNAL_157a89f6_4_k_cu_d059a311_146204cuda3std6ranges3__45__cpo4swapE)
_ZN40_INTERNAL_157a89f6_4_k_cu_d059a311_146204cuda3std6ranges3__45__cpo4swapE:
	.zero		1
.L_10:


//--------------------- .nv.constant0._ZN7cutlass13device_kernelINS_4gemm6kernel13GemmUniversalIN4cute5tupleIJiiiiEEENS1_10collective13CollectiveMmaINS1_35MainloopSm100TmaUmmaWarpSpecializedILi3ELi2ELi4ENS5_IJNS4_1CILi1EEESB_SB_EEEEENS5_IJNSA_ILi128EEESE_NSA_ILi64EEEEEENS_12float_e5m2_tENS5_IJlSB_lEEESH_SI_NS4_8TiledMMAINS4_8MMA_AtomIJNS4_10MMA_TraitsINS4_19SM100_MMA_F8F6F4_SSEJSH_SH_fSE_SE_NS4_17integral_constantINS4_4UMMA5MajorELSP_0EEESQ_NSN_INSO_7ScaleInELSR_0EEESS_EEEEEENS4_6LayoutISC_NS5_IJNSA_ILi0EEESW_SW_EEEEENS5_IJNS4_10UnderscoreESZ_SZ_EEEEENS4_13SM90_TMA_LOADENS4_14ComposedLayoutINS4_7SwizzleILi2ELi4ELi3EEENS4_18smem_ptr_flag_bitsILi8EEENSV_INS5_IJNSA_ILi8EEESF_EEENS5_IJSF_SB_EEEEEEEvNS4_8identityES12_S1C_vS1D_EENS_8epilogue10collective18CollectiveEpilogueINS1F_23Sm100TmaWarpSpecializedILi2ELi2ELi64ELb0ELb0EEEJSG_NS5_IJNSV_ISE_SB_EENSV_ISF_SB_EEEEESH_SI_SH_SI_NS1F_6fusion15FusionCallbacksIS1J_NS1N_17LinearCombinationISH_fSH_fLNS_15FloatRoundStyleE2EEESG_S1M_JEEENS4_5SM1004TMEM4LOAD26SM100_TMEM_LOAD_32dp32b64xES12_S1C_NS4_39AutoVectorizingCopyWithAssumedAlignmentILi128EEENS4_14SM90_TMA_STOREES1C_S1Y_S1Y_EEEvvEEEEvNT_6ParamsE --------------------------
	.section	.nv.constant0._ZN7cutlass13device_kernelINS_4gemm6kernel13GemmUniversalIN4cute5tupleIJiiiiEEENS1_10collective13CollectiveMmaINS1_35MainloopSm100TmaUmmaWarpSpecializedILi3ELi2ELi4ENS5_IJNS4_1CILi1EEESB_SB_EEEEENS5_IJNSA_ILi128EEESE_NSA_ILi64EEEEEENS_12float_e5m2_tENS5_IJlSB_lEEESH_SI_NS4_8TiledMMAINS4_8MMA_AtomIJNS4_10MMA_TraitsINS4_19SM100_MMA_F8F6F4_SSEJSH_SH_fSE_SE_NS4_17integral_constantINS4_4UMMA5MajorELSP_0EEESQ_NSN_INSO_7ScaleInELSR_0EEESS_EEEEEENS4_6LayoutISC_NS5_IJNSA_ILi0EEESW_SW_EEEEENS5_IJNS4_10UnderscoreESZ_SZ_EEEEENS4_13SM90_TMA_LOADENS4_14ComposedLayoutINS4_7SwizzleILi2ELi4ELi3EEENS4_18smem_ptr_flag_bitsILi8EEENSV_INS5_IJNSA_ILi8EEESF_EEENS5_IJSF_SB_EEEEEEEvNS4_8identityES12_S1C_vS1D_EENS_8epilogue10collective18CollectiveEpilogueINS1F_23Sm100TmaWarpSpecializedILi2ELi2ELi64ELb0ELb0EEEJSG_NS5_IJNSV_ISE_SB_EENSV_ISF_SB_EEEEESH_SI_SH_SI_NS1F_6fusion15FusionCallbacksIS1J_NS1N_17LinearCombinationISH_fSH_fLNS_15FloatRoundStyleE2EEESG_S1M_JEEENS4_5SM1004TMEM4LOAD26SM100_TMEM_LOAD_32dp32b64xES12_S1C_NS4_39AutoVectorizingCopyWithAssumedAlignmentILi128EEENS4_14SM90_TMA_STOREES1C_S1Y_S1Y_EEEvvEEEEvNT_6ParamsE,"a",@progbits
	.sectionflags	@""
	.align	4
.nv.constant0._ZN7cutlass13device_kernelINS_4gemm6kernel13GemmUniversalIN4cute5tupleIJiiiiEEENS1_10collective13CollectiveMmaINS1_35MainloopSm100TmaUmmaWarpSpecializedILi3ELi2ELi4ENS5_IJNS4_1CILi1EEESB_SB_EEEEENS5_IJNSA_ILi128EEESE_NSA_ILi64EEEEEENS_12float_e5m2_tENS5_IJlSB_lEEESH_SI_NS4_8TiledMMAINS4_8MMA_AtomIJNS4_10MMA_TraitsINS4_19SM100_MMA_F8F6F4_SSEJSH_SH_fSE_SE_NS4_17integral_constantINS4_4UMMA5MajorELSP_0EEESQ_NSN_INSO_7ScaleInELSR_0EEESS_EEEEEENS4_6LayoutISC_NS5_IJNSA_ILi0EEESW_SW_EEEEENS5_IJNS4_10UnderscoreESZ_SZ_EEEEENS4_13SM90_TMA_LOADENS4_14ComposedLayoutINS4_7SwizzleILi2ELi4ELi3EEENS4_18smem_ptr_flag_bitsILi8EEENSV_INS5_IJNSA_ILi8EEESF_EEENS5_IJSF_SB_EEEEEEEvNS4_8identityES12_S1C_vS1D_EENS_8epilogue10collective18CollectiveEpilogueINS1F_23Sm100TmaWarpSpecializedILi2ELi2ELi64ELb0ELb0EEEJSG_NS5_IJNSV_ISE_SB_EENSV_ISF_SB_EEEEESH_SI_SH_SI_NS1F_6fusion15FusionCallbacksIS1J_NS1N_17LinearCombinationISH_fSH_fLNS_15FloatRoundStyleE2EEESG_S1M_JEEENS4_5SM1004TMEM4LOAD26SM100_TMEM_LOAD_32dp32b64xES12_S1C_NS4_39AutoVectorizingCopyWithAssumedAlignmentILi128EEENS4_14SM90_TMA_STOREES1C_S1Y_S1Y_EEEvvEEEEvNT_6ParamsE:
	.zero		2944


//--------------------- SYMBOLS --------------------------

	.type		.nv.reservedSmem.offset0,@object
	.size		.nv.reservedSmem.offset0,0x4
	.type		.nv.reservedSmem.cap,@object
	.size		.nv.reservedSmem.cap,0x4
	.type		__assertfail,@function
